	.target	sm_90a

	.elftype	@"ET_EXEC"


//--------------------- .note.nv.tkinfo           --------------------------
	.section	.note.nv.tkinfo,"",@"SHT_NOTE"
	.sectionflags	@"SHF_NOTE_NV_TKINFO"
	.tkinfo
        /*0018*/ 	.word	0x00000002
        /*0030*/ 	.string	""
        /*0030*/ 	.string	"ptxas"
        /*0030*/ 	.string	"Cuda compilation tools, release 13.0, V13.0.88"
        /*0030*/ 	.string	"Build cuda_13.0.r13.0/compiler.36424714_0"
        /*0030*/ 	.string	"-v  -suppress-debug-info  -lineinfo  -arch sm_90a "



//--------------------- .note.nv.cuinfo           --------------------------
	.section	.note.nv.cuinfo,"",@"SHT_NOTE"
	.sectionflags	@"SHF_NOTE_NV_CUINFO"
        /*0018*/ 	.short	0x0002
        /*001a*/ 	.short	0x005a
        /*001c*/ 	.short	0x0082
	.zero		2


//--------------------- .nv.info                  --------------------------
	.section	.nv.info,"",@"SHT_CUDA_INFO"
	.align	4


	//----- nvinfo : EIATTR_REGCOUNT
	.align		4
        /*0000*/ 	.byte	0x04, 0x2f
        /*0002*/ 	.short	(.L_1 - .L_0)
	.align		4
.L_0:
        /*0004*/ 	.word	index@(matmul_kernel)
        /*0008*/ 	.word	0x000000ff


	//----- nvinfo : EIATTR_FRAME_SIZE
	.align		4
.L_1:
        /*000c*/ 	.byte	0x04, 0x11
        /*000e*/ 	.short	(.L_3 - .L_2)
	.align		4
.L_2:
        /*0010*/ 	.word	index@(matmul_kernel)
        /*0014*/ 	.word	0x00000008


	//----- nvinfo : EIATTR_MIN_STACK_SIZE
	.align		4
.L_3:
        /*0018*/ 	.byte	0x04, 0x12
        /*001a*/ 	.short	(.L_5 - .L_4)
	.align		4
.L_4:
        /*001c*/ 	.word	index@(matmul_kernel)
        /*0020*/ 	.word	0x00000008
.L_5:


//--------------------- .nv.compat                --------------------------
	.section	.nv.compat,"",@"SHT_CUDA_COMPAT_INFO"
	.align	4
        /*0000*/ 	.byte	0x02, 0x09, 0x01, 0x00, 0x02, 0x02, 0x04, 0x00, 0x02, 0x05, 0x05, 0x00, 0x03, 0x07, 0x01, 0x01
        /*0010*/ 	.byte	0x02, 0x03, 0x00, 0x00, 0x02, 0x06, 0x01, 0x00, 0x04, 0x0b, 0x08, 0x00, 0x00, 0x00, 0x00, 0x00
        /*0020*/ 	.byte	0x00, 0x00, 0x00, 0x00


//--------------------- .nv.info.matmul_kernel    --------------------------
	.section	.nv.info.matmul_kernel,"",@"SHT_CUDA_INFO"
	.sectionflags	@""
	.align	4


	//----- nvinfo : EIATTR_CUDA_API_VERSION
	.align		4
        /*0000*/ 	.byte	0x04, 0x37
        /*0002*/ 	.short	(.L_7 - .L_6)
.L_6:
        /*0004*/ 	.word	0x00000082


	//----- nvinfo : EIATTR_KPARAM_INFO
	.align		4
.L_7:
        /*0008*/ 	.byte	0x04, 0x17
        /*000a*/ 	.short	(.L_9 - .L_8)
.L_8:
        /*000c*/ 	.word	0x00000000
        /*0010*/ 	.short	0x000d
        /*0012*/ 	.short	0x0048
        /*0014*/ 	.byte	0x00, 0xf4, 0x21, 0x00


	//----- nvinfo : EIATTR_KPARAM_INFO
	.align		4
.L_9:
        /*0018*/ 	.byte	0x04, 0x17
        /*001a*/ 	.short	(.L_11 - .L_10)
.L_10:
        /*001c*/ 	.word	0x00000000
        /*0020*/ 	.short	0x000c
        /*0022*/ 	.short	0x0040
        /*0024*/ 	.byte	0x00, 0xf4, 0x21, 0x00


	//----- nvinfo : EIATTR_KPARAM_INFO
	.align		4
.L_11:
        /*0028*/ 	.byte	0x04, 0x17
        /*002a*/ 	.short	(.L_13 - .L_12)
.L_12:
        /*002c*/ 	.word	0x00000000
        /*0030*/ 	.short	0x000b
        /*0032*/ 	.short	0x0038
        /*0034*/ 	.byte	0x00, 0xf0, 0x11, 0x00


	//----- nvinfo : EIATTR_KPARAM_INFO
	.align		4
.L_13:
        /*0038*/ 	.byte	0x04, 0x17
        /*003a*/ 	.short	(.L_15 - .L_14)
.L_14:
        /*003c*/ 	.word	0x00000000
        /*0040*/ 	.short	0x000a
        /*0042*/ 	.short	0x0034
        /*0044*/ 	.byte	0x00, 0xf0, 0x11, 0x00


	//----- nvinfo : EIATTR_KPARAM_INFO
	.align		4
.L_15:
        /*0048*/ 	.byte	0x04, 0x17
        /*004a*/ 	.short	(.L_17 - .L_16)
.L_16:
        /*004c*/ 	.word	0x00000000
        /*0050*/ 	.short	0x0009
        /*0052*/ 	.short	0x0030
        /*0054*/ 	.byte	0x00, 0xf0, 0x11, 0x00


	//----- nvinfo : EIATTR_KPARAM_INFO
	.align		4
.L_17:
        /*0058*/ 	.byte	0x04, 0x17
        /*005a*/ 	.short	(.L_19 - .L_18)
.L_18:
        /*005c*/ 	.word	0x00000000
        /*0060*/ 	.short	0x0008
        /*0062*/ 	.short	0x002c
        /*0064*/ 	.byte	0x00, 0xf0, 0x11, 0x00


	//----- nvinfo : EIATTR_KPARAM_INFO
	.align		4
.L_19:
        /*0068*/ 	.byte	0x04, 0x17
        /*006a*/ 	.short	(.L_21 - .L_20)
.L_20:
        /*006c*/ 	.word	0x00000000
        /*0070*/ 	.short	0x0007
        /*0072*/ 	.short	0x0028
        /*0074*/ 	.byte	0x00, 0xf0, 0x11, 0x00


	//----- nvinfo : EIATTR_KPARAM_INFO
	.align		4
.L_21:
        /*0078*/ 	.byte	0x04, 0x17
        /*007a*/ 	.short	(.L_23 - .L_22)
.L_22:
        /*007c*/ 	.word	0x00000000
        /*0080*/ 	.short	0x0006
        /*0082*/ 	.short	0x0024
        /*0084*/ 	.byte	0x00, 0xf0, 0x11, 0x00


	//----- nvinfo : EIATTR_KPARAM_INFO
	.align		4
.L_23:
        /*0088*/ 	.byte	0x04, 0x17
        /*008a*/ 	.short	(.L_25 - .L_24)
.L_24:
        /*008c*/ 	.word	0x00000000
        /*0090*/ 	.short	0x0005
        /*0092*/ 	.short	0x0020
        /*0094*/ 	.byte	0x00, 0xf0, 0x11, 0x00


	//----- nvinfo : EIATTR_KPARAM_INFO
	.align		4
.L_25:
        /*0098*/ 	.byte	0x04, 0x17
        /*009a*/ 	.short	(.L_27 - .L_26)
.L_26:
        /*009c*/ 	.word	0x00000000
        /*00a0*/ 	.short	0x0004
        /*00a2*/ 	.short	0x001c
        /*00a4*/ 	.byte	0x00, 0xf0, 0x11, 0x00


	//----- nvinfo : EIATTR_KPARAM_INFO
	.align		4
.L_27:
        /*00a8*/ 	.byte	0x04, 0x17
        /*00aa*/ 	.short	(.L_29 - .L_28)
.L_28:
        /*00ac*/ 	.word	0x00000000
        /*00b0*/ 	.short	0x0003
        /*00b2*/ 	.short	0x0018
        /*00b4*/ 	.byte	0x00, 0xf0, 0x11, 0x00


	//----- nvinfo : EIATTR_KPARAM_INFO
	.align		4
.L_29:
        /*00b8*/ 	.byte	0x04, 0x17
        /*00ba*/ 	.short	(.L_31 - .L_30)
.L_30:
        /*00bc*/ 	.word	0x00000000
        /*00c0*/ 	.short	0x0002
        /*00c2*/ 	.short	0x0010
        /*00c4*/ 	.byte	0x00, 0xf4, 0x21, 0x00


	//----- nvinfo : EIATTR_KPARAM_INFO
	.align		4
.L_31:
        /*00c8*/ 	.byte	0x04, 0x17
        /*00ca*/ 	.short	(.L_33 - .L_32)
.L_32:
        /*00cc*/ 	.word	0x00000000
        /*00d0*/ 	.short	0x0001
        /*00d2*/ 	.short	0x0008
        /*00d4*/ 	.byte	0x00, 0xf4, 0x21, 0x00


	//----- nvinfo : EIATTR_KPARAM_INFO
	.align		4
.L_33:
        /*00d8*/ 	.byte	0x04, 0x17
        /*00da*/ 	.short	(.L_35 - .L_34)
.L_34:
        /*00dc*/ 	.word	0x00000000
        /*00e0*/ 	.short	0x0000
        /*00e2*/ 	.short	0x0000
        /*00e4*/ 	.byte	0x00, 0xf4, 0x21, 0x00


	//----- nvinfo : EIATTR_EXPLICIT_CLUSTER
	.align		4
.L_35:
        /*00e8*/ 	.byte	0x01, 0x3e
	.zero		2


	//----- nvinfo : EIATTR_CTA_PER_CLUSTER
	.align		4
        /*00ec*/ 	.byte	0x04, 0x3d
        /*00ee*/ 	.short	(.L_37 - .L_36)
.L_36:
        /*00f0*/ 	.word	0x00000002
        /*00f4*/ 	.word	0x00000001
        /*00f8*/ 	.word	0x00000001


	//----- nvinfo : EIATTR_SPARSE_MMA_MASK
	.align		4
.L_37:
        /*00fc*/ 	.byte	0x03, 0x50
        /*00fe*/ 	.short	0x0000


	//----- nvinfo : EIATTR_MAXREG_COUNT
	.align		4
        /*0100*/ 	.byte	0x03, 0x1b
        /*0102*/ 	.short	0x00ff


	//----- nvinfo : EIATTR_NUM_BARRIERS
	.align		4
        /*0104*/ 	.byte	0x02, 0x4c
        /*0106*/ 	.byte	0x01
	.zero		1


	//----- nvinfo : EIATTR_ANNOTATIONS
	.align		4
        /*0108*/ 	.byte	0x04, 0x55
        /*010a*/ 	.short	(.L_39 - .L_38)


	//   ....[0]....
.L_38:
        /*010c*/ 	.word	0x00000001
        /*0110*/ 	.byte	0x40, 0x06, 0x00, 0x00, 0x01, 0x00, 0x00, 0x00, 0x50, 0xa2, 0x00, 0x00


	//----- nvinfo : EIATTR_MERCURY_ISA_VERSION
	.align		4
.L_39:
        /*011c*/ 	.byte	0x03, 0x5f
        /*011e*/ 	.short	0x0101


	//----- nvinfo : EIATTR_EXIT_INSTR_OFFSETS
	.align		4
        /*0120*/ 	.byte	0x04, 0x1c
        /*0122*/ 	.short	(.L_41 - .L_40)


	//   ....[0]....
.L_40:
        /*0124*/ 	.word	0x0000b090


	//   ....[1]....
        /*0128*/ 	.word	0x0000b0c0


	//----- nvinfo : EIATTR_REQNTID
	.align		4
.L_41:
        /*012c*/ 	.byte	0x04, 0x10
        /*012e*/ 	.short	(.L_43 - .L_42)
.L_42:
        /*0130*/ 	.word	0x00000080
        /*0134*/ 	.word	0x00000001
        /*0138*/ 	.word	0x00000001


	//----- nvinfo : EIATTR_CBANK_PARAM_SIZE
	.align		4
.L_43:
        /*013c*/ 	.byte	0x03, 0x19
        /*013e*/ 	.short	0x0050


	//----- nvinfo : EIATTR_PARAM_CBANK
	.align		4
        /*0140*/ 	.byte	0x04, 0x0a
        /*0142*/ 	.short	(.L_45 - .L_44)
	.align		4
.L_44:
        /*0144*/ 	.word	index@(.nv.constant0.matmul_kernel)
        /*0148*/ 	.short	0x0210
        /*014a*/ 	.short	0x0050


	//----- nvinfo : EIATTR_SW_WAR
	.align		4
.L_45:
        /*014c*/ 	.byte	0x04, 0x36
        /*014e*/ 	.short	(.L_47 - .L_46)
.L_46:
        /*0150*/ 	.word	0x00000008
.L_47:


//--------------------- .nv.callgraph             --------------------------
	.section	.nv.callgraph,"",@"SHT_CUDA_CALLGRAPH"
	.align	4
	.sectionentsize	8
	.align		4
        /*0000*/ 	.word	0x00000000
	.align		4
        /*0004*/ 	.word	0xffffffff
	.align		4
        /*0008*/ 	.word	0x00000000
	.align		4
        /*000c*/ 	.word	0xfffffffe
	.align		4
        /*0010*/ 	.word	0x00000000
	.align		4
        /*0014*/ 	.word	0xfffffffd
	.align		4
        /*0018*/ 	.word	0x00000000
	.align		4
        /*001c*/ 	.word	0xfffffffc


//--------------------- .text.matmul_kernel       --------------------------
	.section	.text.matmul_kernel,"ax",@progbits
	.align	128
        .global         matmul_kernel
        .type           matmul_kernel,@function
        .size           matmul_kernel,(.L_x_3 - matmul_kernel)
        .other          matmul_kernel,@"STO_CUDA_ENTRY STV_DEFAULT"
matmul_kernel:
.text.matmul_kernel:
[----:B------:R-:W0:Y:S08]  /*0000*/  LDC R1, c[0x0][0x28] ;  /* 0x00000a00ff017b82 */ /* 0x000e300000000800 */
[----:B------:R-:W1:Y:S01]  /*0010*/  LDC.64 R44, c[0x0][0x228] ;  /* 0x00008a00ff2c7b82 */ /* 0x000e620000000a00 */
[----:B------:R-:W2:Y:S01]  /*0020*/  S2R R88, SR_TID.X ;  /* 0x0000000000587919 */ /* 0x000ea20000002100 */
[----:B0-----:R-:W-:Y:S01]  /*0030*/  VIADD R1, R1, 0xfffffff8 ;  /* 0xfffffff801017836 */ /* 0x001fe20000000000 */
[----:B------:R-:W-:Y:S01]  /*0040*/  ULDC.64 UR14, c[0x0][0x208] ;  /* 0x00008200000e7ab9 */ /* 0x000fe20000000a00 */
[----:B------:R-:W-:-:S02]  /*0050*/  CS2R R24, SRZ ;  /* 0x0000000000187805 */ /* 0x000fc4000001ff00 */
[----:B------:R-:W-:Y:S02]  /*0060*/  CS2R R26, SRZ ;  /* 0x00000000001a7805 */ /* 0x000fe4000001ff00 */
[----:B------:R-:W-:Y:S02]  /*0070*/  CS2R R32, SRZ ;  /* 0x0000000000207805 */ /* 0x000fe4000001ff00 */
[----:B------:R-:W-:Y:S01]  /*0080*/  CS2R R34, SRZ ;  /* 0x0000000000227805 */ /* 0x000fe2000001ff00 */
[----:B------:R-:W0:Y:S01]  /*0090*/  S2UR UR4, SR_CTAID.X ;  /* 0x00000000000479c3 */ /* 0x000e220000002500 */
[----:B------:R-:W-:Y:S02]  /*00a0*/  CS2R R40, SRZ ;  /* 0x0000000000287805 */ /* 0x000fe4000001ff00 */
[----:B------:R-:W-:Y:S02]  /*00b0*/  CS2R R42, SRZ ;  /* 0x00000000002a7805 */ /* 0x000fe4000001ff00 */
[----:B------:R-:W-:-:S02]  /*00c0*/  CS2R R48, SRZ ;  /* 0x0000000000307805 */ /* 0x000fc4000001ff00 */
[----:B------:R-:W-:Y:S01]  /*00d0*/  CS2R R50, SRZ ;  /* 0x0000000000327805 */ /* 0x000fe2000001ff00 */
[----:B------:R-:W3:Y:S01]  /*00e0*/  S2UR UR12, SR_CgaCtaId ;  /* 0x00000000000c79c3 */ /* 0x000ee20000008800 */
[----:B-1----:R-:W-:-:S07]  /*00f0*/  VIADD R0, R45, 0x3f ;  /* 0x0000003f2d007836 */ /* 0x002fce0000000000 */
[----:B------:R-:W1:Y:S01]  /*0100*/  LDC R244, c[0x0][0x230] ;  /* 0x00008c00fff47b82 */ /* 0x000e620000000800 */
[----:B------:R-:W-:Y:S02]  /*0110*/  SHF.R.S32.HI R3, RZ, 0x1f, R0 ;  /* 0x0000001fff037819 */ /* 0x000fe40000011400 */
[----:B0-----:R-:W-:Y:S01]  /*0120*/  I2FP.F32.U32 R5, UR4 ;  /* 0x0000000400057c45 */ /* 0x001fe20008201000 */
[----:B------:R-:W-:Y:S01]  /*0130*/  ULDC UR4, c[0x0][0x150] ;  /* 0x0000540000047ab9 */ /* 0x000fe20000000800 */
[----:B------:R-:W-:Y:S02]  /*0140*/  LEA.HI R3, R3, R0, RZ, 0x6 ;  /* 0x0000000003037211 */ /* 0x000fe400078f30ff */
[C---:B--2---:R-:W-:Y:S01]  /*0150*/  LEA.HI R78, R88.reuse, 0x2e, RZ, 0x1a ;  /* 0x0000002e584e7811 */ /* 0x044fe200078fd0ff */
[----:B------:R-:W-:Y:S01]  /*0160*/  FMUL R5, R5, UR4 ;  /* 0x0000000405057c20 */ /* 0x000fe20008400000 */
[----:B------:R-:W-:Y:S01]  /*0170*/  SHF.R.S32.HI R3, RZ, 0x6, R3 ;  /* 0x00000006ff037819 */ /* 0x000fe20000011403 */
[----:B---3--:R-:W-:Y:S01]  /*0180*/  USHF.L.U32 UR4, UR12, 0x6, URZ ;  /* 0x000000060c047899 */ /* 0x008fe2000800063f */
[----:B------:R-:W-:-:S03]  /*0190*/  LEA.HI R79, R88, 0x3e, RZ, 0x1a ;  /* 0x0000003e584f7811 */ /* 0x000fc600078fd0ff */
[----:B------:R-:W-:Y:S01]  /*01a0*/  IMAD.SHL.U32 R4, R3, 0x8, RZ ;  /* 0x0000000803047824 */ /* 0x000fe200078e00ff */
[----:B------:R-:W0:Y:S04]  /*01b0*/  F2I.U32.TRUNC.NTZ R5, R5 ;  /* 0x0000000500057305 */ /* 0x000e28000020f000 */
[----:B------:R-:W-:Y:S01]  /*01c0*/  IABS R7, R4 ;  /* 0x0000000400077213 */ /* 0x000fe20000000000 */
[----:B-1----:R-:W-:-:S03]  /*01d0*/  VIADD R244, R244, 0x7f ;  /* 0x0000007ff4f47836 */ /* 0x002fc60000000000 */
[----:B------:R-:W1:Y:S01]  /*01e0*/  I2F.RP R0, R7 ;  /* 0x0000000700007306 */ /* 0x000e620000209400 */
[----:B0-----:R-:W-:-:S07]  /*01f0*/  IABS R11, R5 ;  /* 0x00000005000b7213 */ /* 0x001fce0000000000 */
[----:B-1----:R-:W0:Y:S02]  /*0200*/  MUFU.RCP R0, R0 ;  /* 0x0000000000007308 */ /* 0x002e240000001000 */
[----:B0-----:R-:W-:Y:S01]  /*0210*/  VIADD R2, R0, 0xffffffe ;  /* 0x0ffffffe00027836 */ /* 0x001fe20000000000 */
[----:B------:R-:W-:-:S05]  /*0220*/  IABS R0, R4 ;  /* 0x0000000400007213 */ /* 0x000fca0000000000 */
[----:B------:R0:W1:Y:S01]  /*0230*/  F2I.FTZ.U32.TRUNC.NTZ R3, R2 ;  /* 0x0000000200037305 */ /* 0x000062000021f000 */
[----:B------:R-:W-:Y:S02]  /*0240*/  IMAD.MOV R0, RZ, RZ, -R0 ;  /* 0x000000ffff007224 */ /* 0x000fe400078e0a00 */
[----:B0-----:R-:W-:Y:S02]  /*0250*/  IMAD.MOV.U32 R2, RZ, RZ, RZ ;  /* 0x000000ffff027224 */ /* 0x001fe400078e00ff */
[----:B-1----:R-:W-:-:S04]  /*0260*/  IMAD.MOV R6, RZ, RZ, -R3 ;  /* 0x000000ffff067224 */ /* 0x002fc800078e0a03 */
[----:B------:R-:W-:-:S04]  /*0270*/  IMAD R9, R6, R7, RZ ;  /* 0x0000000706097224 */ /* 0x000fc800078e02ff */
[----:B------:R-:W-:-:S06]  /*0280*/  IMAD.HI.U32 R2, R3, R9, R2 ;  /* 0x0000000903027227 */ /* 0x000fcc00078e0002 */
[----:B------:R-:W-:-:S04]  /*0290*/  IMAD.HI.U32 R2, R2, R11, RZ ;  /* 0x0000000b02027227 */ /* 0x000fc800078e00ff */
[----:B------:R-:W-:-:S05]  /*02a0*/  IMAD R0, R2, R0, R11 ;  /* 0x0000000002007224 */ /* 0x000fca00078e020b */
[----:B------:R-:W-:-:S13]  /*02b0*/  ISETP.GT.U32.AND P1, PT, R7, R0, PT ;  /* 0x000000000700720c */ /* 0x000fda0003f24070 */
[----:B------:R-:W-:Y:S02]  /*02c0*/  @!P1 IMAD.IADD R0, R0, 0x1, -R7 ;  /* 0x0000000100009824 */ /* 0x000fe400078e0a07 */
[----:B------:R-:W-:Y:S01]  /*02d0*/  @!P1 VIADD R2, R2, 0x1 ;  /* 0x0000000102029836 */ /* 0x000fe20000000000 */
[----:B------:R-:W-:Y:S02]  /*02e0*/  ISETP.NE.AND P1, PT, R4, RZ, PT ;  /* 0x000000ff0400720c */ /* 0x000fe40003f25270 */
[----:B------:R-:W-:Y:S02]  /*02f0*/  ISETP.GE.U32.AND P0, PT, R0, R7, PT ;  /* 0x000000070000720c */ /* 0x000fe40003f06070 */
[----:B------:R-:W-:-:S04]  /*0300*/  LOP3.LUT R0, R5, R4, RZ, 0x3c, !PT ;  /* 0x0000000405007212 */ /* 0x000fc800078e3cff */
[----:B------:R-:W-:Y:S01]  /*0310*/  ISETP.GE.AND P2, PT, R0, RZ, PT ;  /* 0x000000ff0000720c */ /* 0x000fe20003f46270 */
[----:B------:R-:W-:-:S05]  /*0320*/  VIADD R0, R44, 0x7f ;  /* 0x0000007f2c007836 */ /* 0x000fca0000000000 */
[----:B------:R-:W-:Y:S01]  /*0330*/  SHF.R.S32.HI R3, RZ, 0x1f, R0 ;  /* 0x0000001fff037819 */ /* 0x000fe20000011400 */
[----:B------:R-:W-:-:S03]  /*0340*/  @P0 VIADD R2, R2, 0x1 ;  /* 0x0000000102020836 */ /* 0x000fc60000000000 */
[----:B------:R-:W-:-:S03]  /*0350*/  LEA.HI R3, R3, R0, RZ, 0x7 ;  /* 0x0000000003037211 */ /* 0x000fc600078f38ff */
[----:B------:R-:W-:Y:S01]  /*0360*/  @!P2 IMAD.MOV R2, RZ, RZ, -R2 ;  /* 0x000000ffff02a224 */ /* 0x000fe200078e0a02 */
[----:B------:R-:W-:-:S05]  /*0370*/  @!P1 LOP3.LUT R2, RZ, R4, RZ, 0x33, !PT ;  /* 0x00000004ff029212 */ /* 0x000fca00078e33ff */
[----:B------:R-:W-:Y:S02]  /*0380*/  IMAD.SHL.U32 R6, R2, 0x8, RZ ;  /* 0x0000000802067824 */ /* 0x000fe400078e00ff */
[----:B------:R-:W-:-:S03]  /*0390*/  IMAD.MOV R2, RZ, RZ, -R2 ;  /* 0x000000ffff027224 */ /* 0x000fc600078e0a02 */
[----:B------:R-:W-:Y:S01]  /*03a0*/  LEA.HI.SX32 R3, R3, -R6, 0x19 ;  /* 0x8000000603037211 */ /* 0x000fe200078fcaff */
[----:B------:R-:W-:-:S03]  /*03b0*/  IMAD R4, R4, R2, R5 ;  /* 0x0000000204047224 */ /* 0x000fc600078e0205 */
[----:B------:R-:W-:Y:S02]  /*03c0*/  VIMNMX R11, R3, 0x8, PT ;  /* 0x00000008030b7848 */ /* 0x000fe40003fe0100 */
[----:B------:R-:W-:Y:S02]  /*03d0*/  IABS R9, R4 ;  /* 0x0000000400097213 */ /* 0x000fe40000000000 */
[----:B------:R-:W-:-:S04]  /*03e0*/  IABS R7, R11 ;  /* 0x0000000b00077213 */ /* 0x000fc80000000000 */
[----:B------:R-:W0:Y:S08]  /*03f0*/  I2F.RP R0, R7 ;  /* 0x0000000700007306 */ /* 0x000e300000209400 */
[----:B0-----:R-:W0:Y:S02]  /*0400*/  MUFU.RCP R0, R0 ;  /* 0x0000000000007308 */ /* 0x001e240000001000 */
[----:B0-----:R-:W-:-:S06]  /*0410*/  VIADD R3, R0, 0xffffffe ;  /* 0x0ffffffe00037836 */ /* 0x001fcc0000000000 */
[----:B------:R-:W0:Y:S02]  /*0420*/  F2I.FTZ.U32.TRUNC.NTZ R3, R3 ;  /* 0x0000000300037305 */ /* 0x000e24000021f000 */
[----:B0-----:R-:W-:-:S04]  /*0430*/  IMAD.MOV R8, RZ, RZ, -R3 ;  /* 0x000000ffff087224 */ /* 0x001fc800078e0a03 */
[----:B------:R-:W-:Y:S01]  /*0440*/  IMAD.MOV.U32 R2, RZ, RZ, R8 ;  /* 0x000000ffff027224 */ /* 0x000fe200078e0008 */
[----:B------:R-:W-:-:S03]  /*0450*/  IABS R8, R11 ;  /* 0x0000000b00087213 */ /* 0x000fc60000000000 */
[----:B------:R-:W-:Y:S02]  /*0460*/  IMAD R5, R2, R7, RZ ;  /* 0x0000000702057224 */ /* 0x000fe400078e02ff */
[----:B------:R-:W-:Y:S02]  /*0470*/  IMAD.MOV.U32 R2, RZ, RZ, RZ ;  /* 0x000000ffff027224 */ /* 0x000fe400078e00ff */
[----:B------:R-:W-:Y:S02]  /*0480*/  IMAD.MOV R0, RZ, RZ, -R8 ;  /* 0x000000ffff007224 */ /* 0x000fe400078e0a08 */
[----:B------:R-:W-:Y:S01]  /*0490*/  IMAD.HI.U32 R2, R3, R5, R2 ;  /* 0x0000000503027227 */ /* 0x000fe200078e0002 */
[----:B------:R-:W-:-:S03]  /*04a0*/  LOP3.LUT R3, R88, 0x3f, RZ, 0xc0, !PT ;  /* 0x0000003f58037812 */ /* 0x000fc600078ec0ff */
[----:B------:R-:W-:Y:S01]  /*04b0*/  IMAD.U32 R8, RZ, RZ, UR4 ;  /* 0x00000004ff087e24 */ /* 0x000fe2000f8e00ff */
[----:B------:R-:W-:Y:S01]  /*04c0*/  UMOV UR4, 0x400 ;  /* 0x0000040000047882 */ /* 0x000fe20000000000 */
[----:B------:R-:W-:Y:S01]  /*04d0*/  IMAD.HI.U32 R2, R2, R9, RZ ;  /* 0x0000000902027227 */ /* 0x000fe200078e00ff */
[----:B------:R-:W-:Y:S02]  /*04e0*/  ULEA UR12, UR12, UR4, 0x18 ;  /* 0x000000040c0c7291 */ /* 0x000fe4000f8ec03f */
[----:B------:R-:W-:Y:S01]  /*04f0*/  LOP3.LUT R3, R3, 0x40, R8, 0xf8, !PT ;  /* 0x0000004003037812 */ /* 0x000fe200078ef808 */
[----:B------:R-:W-:-:S05]  /*0500*/  IMAD R0, R2, R0, R9 ;  /* 0x0000000002007224 */ /* 0x000fca00078e0209 */
[----:B------:R-:W-:-:S13]  /*0510*/  ISETP.GT.U32.AND P1, PT, R7, R0, PT ;  /* 0x000000000700720c */ /* 0x000fda0003f24070 */
[----:B------:R-:W-:Y:S01]  /*0520*/  @!P1 IMAD.IADD R0, R0, 0x1, -R7 ;  /* 0x0000000100009824 */ /* 0x000fe200078e0a07 */
[----:B------:R-:W-:Y:S02]  /*0530*/  @!P1 IADD3 R2, R2, 0x1, RZ ;  /* 0x0000000102029810 */ /* 0x000fe40007ffe0ff */
[----:B------:R-:W-:Y:S02]  /*0540*/  ISETP.NE.AND P1, PT, R11, RZ, PT ;  /* 0x000000ff0b00720c */ /* 0x000fe40003f25270 */
[----:B------:R-:W-:Y:S02]  /*0550*/  ISETP.GE.U32.AND P0, PT, R0, R7, PT ;  /* 0x000000070000720c */ /* 0x000fe40003f06070 */
[----:B------:R-:W-:-:S04]  /*0560*/  LOP3.LUT R0, R4, R11, RZ, 0x3c, !PT ;  /* 0x0000000b04007212 */ /* 0x000fc800078e3cff */
[----:B------:R-:W-:-:S07]  /*0570*/  ISETP.GE.AND P2, PT, R0, RZ, PT ;  /* 0x000000ff0000720c */ /* 0x000fce0003f46270 */
[----:B------:R-:W-:Y:S01]  /*0580*/  @P0 VIADD R2, R2, 0x1 ;  /* 0x0000000102020836 */ /* 0x000fe20000000000 */
[----:B------:R-:W-:-:S05]  /*0590*/  ISETP.GE.AND P0, PT, R244, 0x80, PT ;  /* 0x00000080f400780c */ /* 0x000fca0003f06270 */
[----:B------:R-:W-:Y:S01]  /*05a0*/  @!P2 IMAD.MOV R2, RZ, RZ, -R2 ;  /* 0x000000ffff02a224 */ /* 0x000fe200078e0a02 */
[----:B------:R-:W-:-:S05]  /*05b0*/  @!P1 LOP3.LUT R2, RZ, R11, RZ, 0x33, !PT ;  /* 0x0000000bff029212 */ /* 0x000fca00078e33ff */
[----:B------:R-:W-:Y:S02]  /*05c0*/  IMAD.MOV R0, RZ, RZ, -R2 ;  /* 0x000000ffff007224 */ /* 0x000fe400078e0a02 */
[----:B------:R-:W-:Y:S02]  /*05d0*/  IMAD.SHL.U32 R2, R2, 0x40, RZ ;  /* 0x0000004002027824 */ /* 0x000fe400078e00ff */
[----:B------:R-:W-:Y:S01]  /*05e0*/  IMAD R0, R11, R0, R4 ;  /* 0x000000000b007224 */ /* 0x000fe200078e0204 */
[----:B------:R-:W-:-:S03]  /*05f0*/  LEA.HI R4, R88, 0x1e, RZ, 0x1a ;  /* 0x0000001e58047811 */ /* 0x000fc600078fd0ff */
[----:B------:R-:W-:-:S04]  /*0600*/  IMAD.IADD R0, R6, 0x1, R0 ;  /* 0x0000000106007824 */ /* 0x000fc800078e0200 */
[----:B------:R-:W-:Y:S01]  /*0610*/  IMAD R15, R0, 0x80, R3 ;  /* 0x00000080000f7824 */ /* 0x000fe200078e0203 */
[----:B------:R-:W-:Y:S02]  /*0620*/  SHF.R.U32.HI R0, RZ, 0x6, R88 ;  /* 0x00000006ff007819 */ /* 0x000fe40000011658 */
[----:B------:R-:W-:Y:S02]  /*0630*/  LEA.HI R3, R88, 0xe, RZ, 0x1a ;  /* 0x0000000e58037811 */ /* 0x000fe400078fd0ff */
[----:B------:R0:W-:Y:S01]  /*0640*/  STL [R1], R15 ;  /* 0x0000000f01007387 */ /* 0x0001e20000100800 */
[----:B------:R-:W-:Y:S01]  /*0650*/  SGXT.U32 R0, R0, 0x1 ;  /* 0x000000010000781a */ /* 0x000fe20000000000 */
[----:B------:R-:W-:Y:S06]  /*0660*/  @!P0 BRA `(.L_x_0) ;  /* 0x0000009800a88947 */ /* 0x000fec0003800000 */
[----:B------:R-:W-:Y:S01]  /*0670*/  IABS R12, R44 ;  /* 0x0000002c000c7213 */ /* 0x000fe20000000000 */
[C---:B------:R-:W-:Y:S01]  /*0680*/  VIADD R14, R2.reuse, 0x3e ;  /* 0x0000003e020e7836 */ /* 0x040fe20000000000 */
[----:B------:R-:W-:Y:S01]  /*0690*/  IABS R6, R45 ;  /* 0x0000002d00067213 */ /* 0x000fe20000000000 */
[C---:B------:R-:W-:Y:S01]  /*06a0*/  VIADD R16, R2.reuse, 0x3b ;  /* 0x0000003b02107836 */ /* 0x040fe20000000000 */
[----:B------:R-:W1:Y:S01]  /*06b0*/  I2F.RP R5, R12 ;  /* 0x0000000c00057306 */ /* 0x000e620000209400 */
[----:B------:R-:W-:Y:S01]  /*06c0*/  ISETP.GE.AND P2, PT, R15, RZ, PT ;  /* 0x000000ff0f00720c */ /* 0x000fe20003f46270 */
[----:B------:R-:W-:Y:S01]  /*06d0*/  VIADD R20, R2, 0x39 ;  /* 0x0000003902147836 */ /* 0x000fe20000000000 */
[----:B------:R-:W-:Y:S01]  /*06e0*/  ISETP.NE.AND P3, PT, R44, RZ, PT ;  /* 0x000000ff2c00720c */ /* 0x000fe20003f65270 */
[----:B------:R-:W-:Y:S01]  /*06f0*/  VIADD R23, R2, 0x37 ;  /* 0x0000003702177836 */ /* 0x000fe20000000000 */
[----:B------:R-:W-:Y:S01]  /*0700*/  ISETP.GE.AND P4, PT, R14, RZ, PT ;  /* 0x000000ff0e00720c */ /* 0x000fe20003f86270 */
[C---:B------:R-:W-:Y:S01]  /*0710*/  VIADD R21, R2.reuse, 0x38 ;  /* 0x0000003802157836 */ /* 0x040fe20000000000 */
[----:B------:R-:W-:Y:S01]  /*0720*/  IABS R103, R2 ;  /* 0x0000000200677213 */ /* 0x000fe20000000000 */
[----:B------:R-:W2:Y:S01]  /*0730*/  I2F.RP R7, R6 ;  /* 0x0000000600077306 */ /* 0x000ea20000209400 */
[----:B------:R-:W-:Y:S01]  /*0740*/  IABS R19, R23 ;  /* 0x0000001700137213 */ /* 0x000fe20000000000 */
[C---:B------:R-:W-:Y:S01]  /*0750*/  VIADD R24, R2.reuse, 0x36 ;  /* 0x0000003602187836 */ /* 0x040fe20000000000 */
[----:B------:R-:W-:Y:S01]  /*0760*/  IABS R18, R21 ;  /* 0x0000001500127213 */ /* 0x000fe20000000000 */
[C---:B------:R-:W-:Y:S01]  /*0770*/  VIADD R25, R2.reuse, 0x35 ;  /* 0x0000003502197836 */ /* 0x040fe20000000000 */
[----:B------:R-:W3:Y:S01]  /*0780*/  LDC.64 R218, c[0x0][0x218] ;  /* 0x00008600ffda7b82 */ /* 0x000ee20000000a00 */
[C---:B------:R-:W-:Y:S01]  /*0790*/  VIADD R26, R2.reuse, 0x34 ;  /* 0x00000034021a7836 */ /* 0x040fe20000000000 */
[----:B------:R-:W-:Y:S01]  /*07a0*/  ULDC UR5, c[0x0][0x240] ;  /* 0x0000900000057ab9 */ /* 0x000fe20000000800 */
[----:B-1----:R-:W1:Y:S01]  /*07b0*/  MUFU.RCP R5, R5 ;  /* 0x0000000500057308 */ /* 0x002e620000001000 */
[C---:B------:R-:W-:Y:S01]  /*07c0*/  VIADD R29, R2.reuse, 0x30 ;  /* 0x00000030021d7836 */ /* 0x040fe20000000000 */
[----:B------:R-:W-:Y:S01]  /*07d0*/  ULDC UR4, c[0x0][0x234] ;  /* 0x00008d0000047ab9 */ /* 0x000fe20000000800 */
[----:B------:R-:W-:Y:S01]  /*07e0*/  IABS R22, R26 ;  /* 0x0000001a00167213 */ /* 0x000fe20000000000 */
[C---:B------:R-:W-:Y:S01]  /*07f0*/  VIADD R31, R2.reuse, 0x2f ;  /* 0x0000002f021f7836 */ /* 0x040fe20000000000 */
[----:B------:R-:W-:Y:S01]  /*0800*/  ULDC.64 UR6, c[0x0][0x210] ;  /* 0x0000840000067ab9 */ /* 0x000fe20000000a00 */
[C---:B------:R-:W-:Y:S01]  /*0810*/  VIADD R32, R2.reuse, 0x2e ;  /* 0x0000002e02207836 */ /* 0x040fe20000000000 */
[----:B------:R-:W-:Y:S01]  /*0820*/  USHF.R.U32.HI UR8, URZ, 0x4, UR12 ;  /* 0x000000043f087899 */ /* 0x000fe2000801160c */
[----:B--2---:R-:W2:Y:S01]  /*0830*/  MUFU.RCP R7, R7 ;  /* 0x0000000700077308 */ /* 0x004ea20000001000 */
[----:B------:R-:W-:Y:S01]  /*0840*/  IABS R28, R31 ;  /* 0x0000001f001c7213 */ /* 0x000fe20000000000 */
[C---:B------:R-:W-:Y:S01]  /*0850*/  VIADD R33, R2.reuse, 0x2d ;  /* 0x0000002d02217836 */ /* 0x040fe20000000000 */
[----:B------:R-:W-:Y:S01]  /*0860*/  ULDC UR40, c[0x0][0x238] ;  /* 0x00008e0000287ab9 */ /* 0x000fe20000000800 */
[----:B------:R-:W-:Y:S01]  /*0870*/  VIADD R34, R2, 0x2c ;  /* 0x0000002c02227836 */ /* 0x000fe20000000000 */
[----:B------:R-:W-:Y:S01]  /*0880*/  LOP3.LUT R141, R88, 0x7f, RZ, 0xc0, !PT ;  /* 0x0000007f588d7812 */ /* 0x000fe200078ec0ff */
[----:B------:R-:W-:Y:S01]  /*0890*/  VIADD R35, R2, 0x2b ;  /* 0x0000002b02237836 */ /* 0x000fe20000000000 */
[----:B------:R-:W-:Y:S01]  /*08a0*/  LOP3.LUT R139, R0, 0x64, RZ, 0xfc, !PT ;  /* 0x00000064008b7812 */ /* 0x000fe200078efcff */
[----:B------:R-:W-:Y:S01]  /*08b0*/  VIADD R36, R2, 0x29 ;  /* 0x0000002902247836 */ /* 0x000fe20000000000 */
[----:B------:R-:W-:Y:S01]  /*08c0*/  LOP3.LUT R133, R0, 0x5c, RZ, 0xfc, !PT ;  /* 0x0000005c00857812 */ /* 0x000fe200078efcff */
[----:B-1----:R-:W-:Y:S01]  /*08d0*/  VIADD R8, R5, 0xffffffe ;  /* 0x0ffffffe05087836 */ /* 0x002fe20000000000 */
[----:B------:R-:W-:Y:S01]  /*08e0*/  IABS R5, R15 ;  /* 0x0000000f00057213 */ /* 0x000fe20000000000 */
[C---:B------:R-:W-:Y:S01]  /*08f0*/  VIADD R37, R2.reuse, 0x27 ;  /* 0x0000002702257836 */ /* 0x040fe20000000000 */
[----:B0-----:R-:W-:Y:S01]  /*0900*/  IABS R15, R16 ;  /* 0x00000010000f7213 */ /* 0x001fe20000000000 */
[----:B------:R0:W1:Y:S01]  /*0910*/  F2I.FTZ.U32.TRUNC.NTZ R9, R8 ;  /* 0x0000000800097305 */ /* 0x000062000021f000 */
[----:B------:R-:W-:Y:S01]  /*0920*/  IABS R30, R35 ;  /* 0x00000023001e7213 */ /* 0x000fe20000000000 */
[----:B------:R-:W-:Y:S01]  /*0930*/  VIADD R38, R2, 0x26 ;  /* 0x0000002602267836 */ /* 0x000fe20000000000 */
[----:B------:R-:W-:Y:S01]  /*0940*/  USGXT.U32 UR8, UR8, 0xe ;  /* 0x0000000e0808789a */ /* 0x000fe20008000000 */
[----:B--2---:R-:W-:Y:S01]  /*0950*/  VIADD R10, R7, 0xffffffe ;  /* 0x0ffffffe070a7836 */ /* 0x004fe20000000000 */
[----:B------:R-:W-:Y:S01]  /*0960*/  LOP3.LUT R127, R0, 0x56, RZ, 0xfc, !PT ;  /* 0x00000056007f7812 */ /* 0x000fe200078efcff */
[----:B------:R-:W-:Y:S01]  /*0970*/  VIADD R40, R2, 0x23 ;  /* 0x0000002302287836 */ /* 0x000fe20000000000 */
[C---:B------:R-:W-:Y:S01]  /*0980*/  LOP3.LUT R137, R0.reuse, 0x62, RZ, 0xfc, !PT ;  /* 0x0000006200897812 */ /* 0x040fe200078efcff */
[----:B------:R2:W4:Y:S01]  /*0990*/  F2I.FTZ.U32.TRUNC.NTZ R11, R10 ;  /* 0x0000000a000b7305 */ /* 0x000522000021f000 */
[----:B0-----:R-:W-:Y:S01]  /*09a0*/  IMAD.MOV.U32 R8, RZ, RZ, RZ ;  /* 0x000000ffff087224 */ /* 0x001fe200078e00ff */
[----:B------:R-:W-:Y:S01]  /*09b0*/  LOP3.LUT R123, R0, 0x50, RZ, 0xfc, !PT ;  /* 0x00000050007b7812 */ /* 0x000fe200078efcff */
[C---:B------:R-:W-:Y:S01]  /*09c0*/  VIADD R46, R2.reuse, 0x21 ;  /* 0x00000021022e7836 */ /* 0x040fe20000000000 */
[----:B------:R-:W-:Y:S01]  /*09d0*/  IABS R39, R40 ;  /* 0x0000002800277213 */ /* 0x000fe20000000000 */
[----:B------:R-:W-:Y:S01]  /*09e0*/  VIADD R47, R2, 0x20 ;  /* 0x00000020022f7836 */ /* 0x000fe20000000000 */
[C---:B------:R-:W-:Y:S01]  /*09f0*/  LOP3.LUT R131, R0.reuse, 0x5a, RZ, 0xfc, !PT ;  /* 0x0000005a00837812 */ /* 0x040fe200078efcff */
[--C-:B-1----:R-:W-:Y:S01]  /*0a00*/  IMAD.MOV R13, RZ, RZ, -R9.reuse ;  /* 0x000000ffff0d7224 */ /* 0x102fe200078e0a09 */
[C---:B------:R-:W-:Y:S01]  /*0a10*/  LOP3.LUT R121, R0.reuse, 0x4a, RZ, 0xfc, !PT ;  /* 0x0000004a00797812 */ /* 0x040fe200078efcff */
[----:B--2---:R-:W-:Y:S01]  /*0a20*/  IMAD.MOV.U32 R10, RZ, RZ, RZ ;  /* 0x000000ffff0a7224 */ /* 0x004fe200078e00ff */
[----:B------:R-:W-:Y:S01]  /*0a30*/  IABS R42, R47 ;  /* 0x0000002f002a7213 */ /* 0x000fe20000000000 */
[----:B------:R-:W-:Y:S01]  /*0a40*/  IMAD R13, R13, R12, RZ ;  /* 0x0000000c0d0d7224 */ /* 0x000fe200078e02ff */
[----:B------:R-:W-:Y:S01]  /*0a50*/  LOP3.LUT R125, R0, 0x54, RZ, 0xfc, !PT ;  /* 0x00000054007d7812 */ /* 0x000fe200078efcff */
[----:B------:R-:W-:Y:S01]  /*0a60*/  VIADD R48, R2, 0x1f ;  /* 0x0000001f02307836 */ /* 0x000fe20000000000 */
[C---:B------:R-:W-:Y:S01]  /*0a70*/  LOP3.LUT R119, R0.reuse, 0x46, RZ, 0xfc, !PT ;  /* 0x0000004600777812 */ /* 0x040fe200078efcff */
[----:B------:R-:W-:Y:S01]  /*0a80*/  IMAD.HI.U32 R9, R9, R13, R8 ;  /* 0x0000000d09097227 */ /* 0x000fe200078e0008 */
[----:B------:R-:W-:Y:S01]  /*0a90*/  IABS R13, R14 ;  /* 0x0000000e000d7213 */ /* 0x000fe20000000000 */
[----:B------:R-:W-:Y:S01]  /*0aa0*/  ULDC UR9, c[0x0][0x23c] ;  /* 0x00008f0000097ab9 */ /* 0x000fe20000000800 */
[----:B------:R-:W-:Y:S01]  /*0ab0*/  IABS R43, R48 ;  /* 0x00000030002b7213 */ /* 0x000fe20000000000 */
[----:B----4-:R-:W-:Y:S01]  /*0ac0*/  IMAD.MOV R7, RZ, RZ, -R11 ;  /* 0x000000ffff077224 */ /* 0x010fe200078e0a0b */
[C---:B------:R-:W-:Y:S01]  /*0ad0*/  LOP3.LUT R122, R0.reuse, 0x4c, RZ, 0xfc, !PT ;  /* 0x0000004c007a7812 */ /* 0x040fe200078efcff */
[----:B------:R-:W-:Y:S01]  /*0ae0*/  IMAD.HI.U32 R9, R9, R5, RZ ;  /* 0x0000000509097227 */ /* 0x000fe200078e00ff */
[C---:B------:R-:W-:Y:S01]  /*0af0*/  LOP3.LUT R116, R0.reuse, 0x40, RZ, 0xfc, !PT ;  /* 0x0000004000747812 */ /* 0x040fe200078efcff */
[----:B------:R-:W-:Y:S01]  /*0b00*/  ULDC UR13, c[0x0][0x230] ;  /* 0x00008c00000d7ab9 */ /* 0x000fe20000000800 */
[C---:B------:R-:W-:Y:S01]  /*0b10*/  LOP3.LUT R120, R0.reuse, 0x48, RZ, 0xfc, !PT ;  /* 0x0000004800787812 */ /* 0x040fe200078efcff */
[----:B------:R-:W-:Y:S01]  /*0b20*/  IMAD.MOV R9, RZ, RZ, -R9 ;  /* 0x000000ffff097224 */ /* 0x000fe200078e0a09 */
[----:B------:R-:W-:Y:S01]  /*0b30*/  LOP3.LUT R115, R0, 0x3c, RZ, 0xfc, !PT ;  /* 0x0000003c00737812 */ /* 0x000fe200078efcff */
[----:B------:R-:W-:Y:S01]  /*0b40*/  VIADD R8, R2, 0x3f ;  /* 0x0000003f02087836 */ /* 0x000fe20000000000 */
[----:B------:R-:W-:Y:S01]  /*0b50*/  LOP3.LUT R117, R0, 0x42, RZ, 0xfc, !PT ;  /* 0x0000004200757812 */ /* 0x000fe200078efcff */
[----:B------:R-:W-:Y:S01]  /*0b60*/  IMAD R5, R12, R9, R5 ;  /* 0x000000090c057224 */ /* 0x000fe200078e0205 */
[----:B------:R-:W-:Y:S01]  /*0b70*/  LOP3.LUT R135, R0, 0x60, RZ, 0xfc, !PT ;  /* 0x0000006000877812 */ /* 0x000fe200078efcff */
[----:B------:R-:W-:Y:S01]  /*0b80*/  IMAD R7, R7, R6, RZ ;  /* 0x0000000607077224 */ /* 0x000fe200078e02ff */
[----:B------:R-:W-:Y:S01]  /*0b90*/  IABS R9, R8 ;  /* 0x0000000800097213 */ /* 0x000fe20000000000 */
[----:B------:R-:W-:Y:S01]  /*0ba0*/  VIADD R50, R2, 0x1d ;  /* 0x0000001d02327836 */ /* 0x000fe20000000000 */
[----:B------:R-:W-:Y:S01]  /*0bb0*/  ISETP.GT.U32.AND P0, PT, R12, R5, PT ;  /* 0x000000050c00720c */ /* 0x000fe20003f04070 */
[----:B------:R-:W-:Y:S01]  /*0bc0*/  IMAD.HI.U32 R7, R11, R7, R10 ;  /* 0x000000070b077227 */ /* 0x000fe200078e000a */
[----:B------:R-:W-:-:S02]  /*0bd0*/  ISETP.GE.AND P5, PT, R8, RZ, PT ;  /* 0x000000ff0800720c */ /* 0x000fc40003fa6270 */
[C---:B------:R-:W-:Y:S01]  /*0be0*/  LOP3.LUT R113, R0.reuse, 0x38, RZ, 0xfc, !PT ;  /* 0x0000003800717812 */ /* 0x040fe200078efcff */
[----:B------:R-:W-:Y:S01]  /*0bf0*/  IMAD.MOV.U32 R11, RZ, RZ, R9 ;  /* 0x000000ffff0b7224 */ /* 0x000fe200078e0009 */
[C---:B------:R-:W-:Y:S01]  /*0c00*/  LOP3.LUT R114, R0.reuse, 0x3a, RZ, 0xfc, !PT ;  /* 0x0000003a00727812 */ /* 0x040fe200078efcff */
[C---:B------:R-:W-:Y:S01]  /*0c10*/  IMAD.HI.U32 R10, R7.reuse, R13, RZ ;  /* 0x0000000d070a7227 */ /* 0x040fe200078e00ff */
[C---:B------:R-:W-:Y:S02]  /*0c20*/  LOP3.LUT R129, R0.reuse, 0x58, RZ, 0xfc, !PT ;  /* 0x0000005800817812 */ /* 0x040fe400078efcff */
[C---:B------:R-:W-:Y:S01]  /*0c30*/  LOP3.LUT R111, R0.reuse, 0x34, RZ, 0xfc, !PT ;  /* 0x00000034006f7812 */ /* 0x040fe200078efcff */
[----:B------:R-:W-:Y:S01]  /*0c40*/  IMAD.HI.U32 R9, R7, R11, RZ ;  /* 0x0000000b07097227 */ /* 0x000fe200078e00ff */
[C---:B------:R-:W-:Y:S02]  /*0c50*/  LOP3.LUT R112, R0.reuse, 0x36, RZ, 0xfc, !PT ;  /* 0x0000003600707812 */ /* 0x040fe400078efcff */
[C---:B------:R-:W-:Y:S01]  /*0c60*/  LOP3.LUT R124, R0.reuse, 0x52, RZ, 0xfc, !PT ;  /* 0x00000052007c7812 */ /* 0x040fe200078efcff */
[----:B------:R-:W-:Y:S01]  /*0c70*/  @!P0 IMAD.IADD R5, R5, 0x1, -R12 ;  /* 0x0000000105058824 */ /* 0x000fe200078e0a0c */
[----:B------:R-:W-:Y:S01]  /*0c80*/  IADD3 R9, -R9, RZ, RZ ;  /* 0x000000ff09097210 */ /* 0x000fe20007ffe1ff */
[----:B------:R-:W-:Y:S01]  /*0c90*/  IMAD.MOV R10, RZ, RZ, -R10 ;  /* 0x000000ffff0a7224 */ /* 0x000fe200078e0a0a */
[----:B------:R-:W-:Y:S01]  /*0ca0*/  LOP3.LUT R110, R0, 0x32, RZ, 0xfc, !PT ;  /* 0x00000032006e7812 */ /* 0x000fe200078efcff */
[----:B------:R-:W-:Y:S01]  /*0cb0*/  VIADD R8, R2, 0x3d ;  /* 0x0000003d02087836 */ /* 0x000fe20000000000 */
[----:B------:R-:W-:Y:S01]  /*0cc0*/  ISETP.GT.U32.AND P0, PT, R12, R5, PT ;  /* 0x000000050c00720c */ /* 0x000fe20003f04070 */
[----:B------:R-:W-:Y:S01]  /*0cd0*/  IMAD R9, R6, R9, R11 ;  /* 0x0000000906097224 */ /* 0x000fe200078e020b */
[----:B------:R-:W-:Y:S01]  /*0ce0*/  LOP3.LUT R118, R0, 0x44, RZ, 0xfc, !PT ;  /* 0x0000004400767812 */ /* 0x000fe200078efcff */
[----:B------:R-:W-:Y:S01]  /*0cf0*/  IMAD R11, R6, R10, R13 ;  /* 0x0000000a060b7224 */ /* 0x000fe200078e020d */
[----:B------:R-:W-:Y:S01]  /*0d00*/  IABS R10, R8 ;  /* 0x00000008000a7213 */ /* 0x000fe20000000000 */
[----:B------:R-:W-:Y:S01]  /*0d10*/  VIADD R52, R2, 0x1b ;  /* 0x0000001b02347836 */ /* 0x000fe20000000000 */
[----:B------:R-:W-:Y:S01]  /*0d20*/  ISETP.GT.U32.AND P1, PT, R6, R9, PT ;  /* 0x000000090600720c */ /* 0x000fe20003f24070 */
[----:B------:R-:W-:Y:S01]  /*0d30*/  VIADD R54, R2, 0x1a ;  /* 0x0000001a02367836 */ /* 0x000fe20000000000 */
[----:B------:R-:W-:Y:S01]  /*0d40*/  ISETP.GT.U32.AND P6, PT, R6, R11, PT ;  /* 0x0000000b0600720c */ /* 0x000fe20003fc4070 */
[C---:B------:R-:W-:Y:S01]  /*0d50*/  VIADD R56, R2.reuse, 0x19 ;  /* 0x0000001902387836 */ /* 0x040fe20000000000 */
[----:B------:R-:W-:Y:S01]  /*0d60*/  IABS R49, R52 ;  /* 0x0000003400317213 */ /* 0x000fe20000000000 */
[----:B------:R-:W-:Y:S01]  /*0d70*/  VIADD R58, R2, 0x7 ;  /* 0x00000007023a7836 */ /* 0x000fe20000000000 */
[----:B------:R-:W-:Y:S01]  /*0d80*/  IABS R51, R54 ;  /* 0x0000003600337213 */ /* 0x000fe20000000000 */
[----:B------:R-:W-:Y:S01]  /*0d90*/  @!P0 IMAD.IADD R5, R5, 0x1, -R12 ;  /* 0x0000000105058824 */ /* 0x000fe200078e0a0c */
[----:B------:R-:W-:Y:S01]  /*0da0*/  ISETP.GE.AND P0, PT, R8, RZ, PT ;  /* 0x000000ff0800720c */ /* 0x000fe20003f06270 */
[----:B------:R-:W-:Y:S01]  /*0db0*/  IMAD.HI.U32 R8, R7, R10, RZ ;  /* 0x0000000a07087227 */ /* 0x000fe200078e00ff */
[----:B------:R-:W-:-:S02]  /*0dc0*/  IABS R53, R56 ;  /* 0x0000003800357213 */ /* 0x000fc40000000000 */
[----:B------:R-:W-:Y:S01]  /*0dd0*/  IABS R89, R58 ;  /* 0x0000003a00597213 */ /* 0x000fe20000000000 */
[----:B------:R-:W-:Y:S01]  /*0de0*/  @!P1 IMAD.IADD R9, R9, 0x1, -R6 ;  /* 0x0000000109099824 */ /* 0x000fe200078e0a06 */
[C---:B------:R-:W-:Y:S01]  /*0df0*/  LOP3.LUT R107, R0.reuse, 0x2a, RZ, 0xfc, !PT ;  /* 0x0000002a006b7812 */ /* 0x040fe200078efcff */
[----:B------:R-:W-:Y:S01]  /*0e00*/  IMAD.MOV R13, RZ, RZ, -R8 ;  /* 0x000000ffff0d7224 */ /* 0x000fe200078e0a08 */
[----:B------:R-:W-:Y:S01]  /*0e10*/  LOP3.LUT R108, R0, 0x2c, RZ, 0xfc, !PT ;  /* 0x0000002c006c7812 */ /* 0x000fe200078efcff */
[----:B------:R-:W-:Y:S01]  /*0e20*/  VIADD R12, R2, 0x3c ;  /* 0x0000003c020c7836 */ /* 0x000fe20000000000 */
[C---:B------:R-:W-:Y:S01]  /*0e30*/  ISETP.GT.U32.AND P1, PT, R6.reuse, R9, PT ;  /* 0x000000090600720c */ /* 0x040fe20003f24070 */
[----:B------:R-:W-:Y:S01]  /*0e40*/  IMAD R10, R6, R13, R10 ;  /* 0x0000000d060a7224 */ /* 0x000fe200078e020a */
[----:B------:R-:W-:Y:S01]  /*0e50*/  LOP3.LUT R109, R0, 0x30, RZ, 0xfc, !PT ;  /* 0x00000030006d7812 */ /* 0x000fe200078efcff */
[----:B------:R-:W-:Y:S01]  /*0e60*/  @!P6 IMAD.IADD R11, R11, 0x1, -R6 ;  /* 0x000000010b0be824 */ /* 0x000fe200078e0a06 */
[----:B------:R-:W-:Y:S01]  /*0e70*/  IABS R14, R12 ;  /* 0x0000000c000e7213 */ /* 0x000fe20000000000 */
[----:B------:R-:W-:Y:S01]  /*0e80*/  @!P2 IMAD.MOV R5, RZ, RZ, -R5 ;  /* 0x000000ffff05a224 */ /* 0x000fe200078e0a05 */
[----:B------:R-:W-:Y:S01]  /*0e90*/  @!P3 LOP3.LUT R5, RZ, R44, RZ, 0x33, !PT ;  /* 0x0000002cff05b212 */ /* 0x000fe200078e33ff */
[----:B------:R-:W-:Y:S01]  /*0ea0*/  VIADD R44, R2, 0x22 ;  /* 0x00000022022c7836 */ /* 0x000fe20000000000 */
[----:B------:R-:W-:Y:S01]  /*0eb0*/  ISETP.GT.U32.AND P3, PT, R6, R11, PT ;  /* 0x0000000b0600720c */ /* 0x000fe20003f64070 */
[----:B------:R-:W-:Y:S01]  /*0ec0*/  IMAD.HI.U32 R8, R7, R14, RZ ;  /* 0x0000000e07087227 */ /* 0x000fe200078e00ff */
[----:B------:R-:W-:-:S02]  /*0ed0*/  ISETP.GE.AND P2, PT, R12, RZ, PT ;  /* 0x000000ff0c00720c */ /* 0x000fc40003f46270 */
[----:B------:R-:W-:Y:S01]  /*0ee0*/  ISETP.GE.AND P6, PT, R16, RZ, PT ;  /* 0x000000ff1000720c */ /* 0x000fe20003fc6270 */
[----:B------:R-:W-:Y:S01]  /*0ef0*/  @!P1 IMAD.IADD R9, R9, 0x1, -R6 ;  /* 0x0000000109099824 */ /* 0x000fe200078e0a06 */
[----:B------:R-:W-:Y:S01]  /*0f00*/  ISETP.GT.U32.AND P1, PT, R6, R10, PT ;  /* 0x0000000a0600720c */ /* 0x000fe20003f24070 */
[----:B------:R-:W-:Y:S01]  /*0f10*/  IMAD.HI.U32 R12, R7, R15, RZ ;  /* 0x0000000f070c7227 */ /* 0x000fe200078e00ff */
[----:B------:R-:W-:Y:S02]  /*0f20*/  IABS R16, R20 ;  /* 0x0000001400107213 */ /* 0x000fe40000000000 */
[C---:B------:R-:W-:Y:S01]  /*0f30*/  LOP3.LUT R104, R0.reuse, 0x24, RZ, 0xfc, !PT ;  /* 0x0000002400687812 */ /* 0x040fe200078efcff */
[----:B------:R-:W-:Y:S01]  /*0f40*/  IMAD.MOV R13, RZ, RZ, -R8 ;  /* 0x000000ffff0d7224 */ /* 0x000fe200078e0a08 */
[C---:B------:R-:W-:Y:S01]  /*0f50*/  LOP3.LUT R105, R0.reuse, 0x26, RZ, 0xfc, !PT ;  /* 0x0000002600697812 */ /* 0x040fe200078efcff */
[----:B------:R-:W-:Y:S01]  /*0f60*/  IMAD.MOV.U32 R8, RZ, RZ, R9 ;  /* 0x000000ffff087224 */ /* 0x000fe200078e0009 */
[C---:B------:R-:W-:Y:S01]  /*0f70*/  LOP3.LUT R106, R0.reuse, 0x28, RZ, 0xfc, !PT ;  /* 0x00000028006a7812 */ /* 0x040fe200078efcff */
[----:B------:R-:W-:Y:S01]  /*0f80*/  IMAD.MOV R12, RZ, RZ, -R12 ;  /* 0x000000ffff0c7224 */ /* 0x000fe200078e0a0c */
[----:B------:R-:W-:Y:S01]  /*0f90*/  LOP3.LUT R102, R0, 0x20, RZ, 0xfc, !PT ;  /* 0x0000002000667812 */ /* 0x000fe200078efcff */
[----:B------:R-:W-:Y:S01]  /*0fa0*/  VIADD R9, R2, 0x3a ;  /* 0x0000003a02097836 */ /* 0x000fe20000000000 */
[----:B------:R-:W-:Y:S01]  /*0fb0*/  LOP3.LUT R98, R0, 0x16, RZ, 0xfc, !PT ;  /* 0x0000001600627812 */ /* 0x000fe200078efcff */
[----:B------:R-:W-:Y:S01]  /*0fc0*/  IMAD R13, R6, R13, R14 ;  /* 0x0000000d060d7224 */ /* 0x000fe200078e020e */
[----:B------:R-:W-:Y:S01]  /*0fd0*/  @!P1 IADD3 R10, R10, -R6, RZ ;  /* 0x800000060a0a9210 */ /* 0x000fe20007ffe0ff */
[C---:B------:R-:W-:Y:S01]  /*0fe0*/  IMAD R12, R6.reuse, R12, R15 ;  /* 0x0000000c060c7224 */ /* 0x040fe200078e020f */
[----:B------:R-:W-:Y:S01]  /*0ff0*/  IABS R15, R9 ;  /* 0x00000009000f7213 */ /* 0x000fe20000000000 */
[----:B------:R-:W-:Y:S01]  /*1000*/  @!P5 IMAD.MOV R8, RZ, RZ, -R8 ;  /* 0x000000ffff08d224 */ /* 0x000fe200078e0a08 */
[C---:B------:R-:W-:Y:S01]  /*1010*/  ISETP.GT.U32.AND P1, PT, R6.reuse, R10, PT ;  /* 0x0000000a0600720c */ /* 0x040fe20003f24070 */
[----:B------:R-:W-:Y:S01]  /*1020*/  @!P3 IMAD.IADD R11, R11, 0x1, -R6 ;  /* 0x000000010b0bb824 */ /* 0x000fe200078e0a06 */
[----:B------:R-:W-:Y:S01]  /*1030*/  ISETP.GT.U32.AND P5, PT, R6, R13, PT ;  /* 0x0000000d0600720c */ /* 0x000fe20003fa4070 */
[----:B------:R-:W-:Y:S01]  /*1040*/  IMAD.HI.U32 R14, R7, R15, RZ ;  /* 0x0000000f070e7227 */ /* 0x000fe200078e00ff */
[----:B------:R-:W-:-:S02]  /*1050*/  ISETP.GE.AND P3, PT, R9, RZ, PT ;  /* 0x000000ff0900720c */ /* 0x000fc40003f66270 */
[C---:B------:R-:W-:Y:S01]  /*1060*/  LOP3.LUT R100, R0.reuse, 0x1a, RZ, 0xfc, !PT ;  /* 0x0000001a00647812 */ /* 0x040fe200078efcff */
[----:B------:R-:W-:Y:S01]  /*1070*/  IMAD.MOV.U32 R9, RZ, RZ, R11 ;  /* 0x000000ffff097224 */ /* 0x000fe200078e000b */
[C---:B------:R-:W-:Y:S01]  /*1080*/  LOP3.LUT R96, R0.reuse, 0x12, RZ, 0xfc, !PT ;  /* 0x0000001200607812 */ /* 0x040fe200078efcff */
[----:B------:R-:W-:Y:S01]  /*1090*/  IMAD.HI.U32 R11, R7, R16, RZ ;  /* 0x00000010070b7227 */ /* 0x000fe200078e00ff */
[C---:B------:R-:W-:Y:S02]  /*10a0*/  LOP3.LUT R92, R0.reuse, 0x8, RZ, 0xfc, !PT ;  /* 0x00000008005c7812 */ /* 0x040fe400078efcff */
[C---:B------:R-:W-:Y:S01]  /*10b0*/  LOP3.LUT R94, R0.reuse, 0xc, RZ, 0xfc, !PT ;  /* 0x0000000c005e7812 */ /* 0x040fe200078efcff */
[----:B------:R-:W-:Y:S01]  /*10c0*/  IMAD.MOV R14, RZ, RZ, -R14 ;  /* 0x000000ffff0e7224 */ /* 0x000fe200078e0a0e */
[C---:B------:R-:W-:Y:S01]  /*10d0*/  LOP3.LUT R252, R0.reuse, 0x76, RZ, 0xfc, !PT ;  /* 0x0000007600fc7812 */ /* 0x040fe200078efcff */
[----:B------:R-:W-:Y:S01]  /*10e0*/  IMAD.MOV R17, RZ, RZ, -R11 ;  /* 0x000000ffff117224 */ /* 0x000fe200078e0a0b */
[----:B------:R-:W-:Y:S01]  /*10f0*/  LOP3.LUT R251, R0, 0x74, RZ, 0xfc, !PT ;  /* 0x0000007400fb7812 */ /* 0x000fe200078efcff */
[----:B------:R-:W-:Y:S01]  /*1100*/  IMAD R15, R6, R14, R15 ;  /* 0x0000000e060f7224 */ /* 0x000fe200078e020f */
[----:B------:R-:W-:Y:S01]  /*1110*/  LOP3.LUT R250, R0, 0x72, RZ, 0xfc, !PT ;  /* 0x0000007200fa7812 */ /* 0x000fe200078efcff */
[----:B------:R-:W-:Y:S01]  /*1120*/  @!P1 IMAD.IADD R10, R10, 0x1, -R6 ;  /* 0x000000010a0a9824 */ /* 0x000fe200078e0a06 */
[----:B------:R-:W-:Y:S01]  /*1130*/  ISETP.GE.AND P1, PT, R20, RZ, PT ;  /* 0x000000ff1400720c */ /* 0x000fe20003f26270 */
[----:B------:R-:W-:Y:S01]  /*1140*/  IMAD R14, R6, R17, R16 ;  /* 0x00000011060e7224 */ /* 0x000fe200078e0210 */
[----:B------:R-:W-:Y:S01]  /*1150*/  IABS R20, R25 ;  /* 0x0000001900147213 */ /* 0x000fe20000000000 */
[----:B------:R-:W-:Y:S01]  /*1160*/  @!P5 IMAD.IADD R13, R13, 0x1, -R6 ;  /* 0x000000010d0dd824 */ /* 0x000fe200078e0a06 */
[----:B------:R-:W-:Y:S01]  /*1170*/  LOP3.LUT R249, R0, 0x70, RZ, 0xfc, !PT ;  /* 0x0000007000f97812 */ /* 0x000fe200078efcff */
[----:B------:R-:W-:Y:S01]  /*1180*/  @!P4 IMAD.MOV R9, RZ, RZ, -R9 ;  /* 0x000000ffff09c224 */ /* 0x000fe200078e0a09 */
[C---:B------:R-:W-:Y:S01]  /*1190*/  ISETP.GT.U32.AND P4, PT, R6.reuse, R12, PT ;  /* 0x0000000c0600720c */ /* 0x040fe20003f84070 */
[----:B------:R-:W-:Y:S01]  /*11a0*/  @!P0 IMAD.MOV R10, RZ, RZ, -R10 ;  /* 0x000000ffff0a8224 */ /* 0x000fe200078e0a0a */
[C---:B------:R-:W-:Y:S01]  /*11b0*/  ISETP.GT.U32.AND P0, PT, R6.reuse, R14, PT ;  /* 0x0000000e0600720c */ /* 0x040fe20003f04070 */
[----:B------:R-:W-:Y:S01]  /*11c0*/  IMAD.HI.U32 R16, R7, R19, RZ ;  /* 0x0000001307107227 */ /* 0x000fe200078e00ff */
[----:B------:R-:W-:-:S02]  /*11d0*/  ISETP.GT.U32.AND P5, PT, R6, R13, PT ;  /* 0x0000000d0600720c */ /* 0x000fc40003fa4070 */
[C---:B------:R-:W-:Y:S01]  /*11e0*/  LOP3.LUT R248, R0.reuse, 0x6c, RZ, 0xfc, !PT ;  /* 0x0000006c00f87812 */ /* 0x040fe200078efcff */
[----:B------:R-:W-:Y:S01]  /*11f0*/  IMAD.MOV R16, RZ, RZ, -R16 ;  /* 0x000000ffff107224 */ /* 0x000fe200078e0a10 */
[C---:B------:R-:W-:Y:S01]  /*1200*/  LOP3.LUT R247, R0.reuse, 0x6a, RZ, 0xfc, !PT ;  /* 0x0000006a00f77812 */ /* 0x040fe200078efcff */
[----:B------:R-:W-:Y:S01]  /*1210*/  IMAD.HI.U32 R11, R7, R18, RZ ;  /* 0x00000012070b7227 */ /* 0x000fe200078e00ff */
[C---:B------:R-:W-:Y:S02]  /*1220*/  LOP3.LUT R246, R0.reuse, 0x68, RZ, 0xfc, !PT ;  /* 0x0000006800f67812 */ /* 0x040fe400078efcff */
[----:B------:R-:W-:Y:S01]  /*1230*/  LOP3.LUT R245, R0, 0x66, RZ, 0xfc, !PT ;  /* 0x0000006600f57812 */ /* 0x000fe200078efcff */
[--C-:B------:R-:W-:Y:S01]  /*1240*/  @!P4 IMAD.IADD R12, R12, 0x1, -R6.reuse ;  /* 0x000000010c0cc824 */ /* 0x100fe200078e0a06 */
[----:B------:R-:W-:Y:S01]  /*1250*/  LOP3.LUT R90, R0, 0x4, RZ, 0xfc, !PT ;  /* 0x00000004005a7812 */ /* 0x000fe200078efcff */
[----:B------:R-:W-:Y:S01]  /*1260*/  IMAD R16, R6, R16, R19 ;  /* 0x0000001006107224 */ /* 0x000fe200078e0213 */
[----:B------:R-:W-:Y:S01]  /*1270*/  IABS R19, R24 ;  /* 0x0000001800137213 */ /* 0x000fe20000000000 */
[--C-:B------:R-:W-:Y:S01]  /*1280*/  @!P0 IMAD.IADD R14, R14, 0x1, -R6.reuse ;  /* 0x000000010e0e8824 */ /* 0x100fe200078e0a06 */
[C---:B------:R-:W-:Y:S01]  /*1290*/  ISETP.GT.U32.AND P4, PT, R6.reuse, R12, PT ;  /* 0x0000000c0600720c */ /* 0x040fe20003f84070 */
[----:B------:R-:W-:Y:S01]  /*12a0*/  @!P5 IMAD.IADD R13, R13, 0x1, -R6 ;  /* 0x000000010d0dd824 */ /* 0x000fe200078e0a06 */
[C---:B------:R-:W-:Y:S01]  /*12b0*/  ISETP.GT.U32.AND P5, PT, R6.reuse, R15, PT ;  /* 0x0000000f0600720c */ /* 0x040fe20003fa4070 */
[----:B------:R-:W-:Y:S01]  /*12c0*/  IMAD.MOV R17, RZ, RZ, -R11 ;  /* 0x000000ffff117224 */ /* 0x000fe200078e0a0b */
[----:B------:R-:W-:Y:S01]  /*12d0*/  ISETP.GT.U32.AND P0, PT, R6, R14, PT ;  /* 0x0000000e0600720c */ /* 0x000fe20003f04070 */
[----:B------:R-:W-:-:S02]  /*12e0*/  IMAD.MOV.U32 R11, RZ, RZ, R13 ;  /* 0x000000ffff0b7224 */ /* 0x000fc400078e000d */
[----:B------:R-:W-:-:S04]  /*12f0*/  IMAD.HI.U32 R13, R7, R19, RZ ;  /* 0x00000013070d7227 */ /* 0x000fc800078e00ff */
[----:B------:R-:W-:Y:S02]  /*1300*/  IMAD.MOV R13, RZ, RZ, -R13 ;  /* 0x000000ffff0d7224 */ /* 0x000fe400078e0a0d */
[C---:B------:R-:W-:Y:S02]  /*1310*/  IMAD R17, R6.reuse, R17, R18 ;  /* 0x0000001106117224 */ /* 0x040fe400078e0212 */
[----:B------:R-:W-:Y:S02]  /*1320*/  IMAD R19, R6, R13, R19 ;  /* 0x0000000d06137224 */ /* 0x000fe400078e0213 */
[--C-:B------:R-:W-:Y:S01]  /*1330*/  @!P4 IMAD.IADD R12, R12, 0x1, -R6.reuse ;  /* 0x000000010c0cc824 */ /* 0x100fe200078e0a06 */
[----:B------:R-:W-:Y:S01]  /*1340*/  ISETP.GT.U32.AND P4, PT, R6, R17, PT ;  /* 0x000000110600720c */ /* 0x000fe20003f84070 */
[--C-:B------:R-:W-:Y:S01]  /*1350*/  @!P0 IMAD.IADD R14, R14, 0x1, -R6.reuse ;  /* 0x000000010e0e8824 */ /* 0x100fe200078e0a06 */
[----:B------:R-:W-:Y:S01]  /*1360*/  ISETP.GT.U32.AND P0, PT, R6, R19, PT ;  /* 0x000000130600720c */ /* 0x000fe20003f04070 */
[----:B------:R-:W-:Y:S01]  /*1370*/  @!P5 IMAD.IADD R15, R15, 0x1, -R6 ;  /* 0x000000010f0fd824 */ /* 0x000fe200078e0a06 */
[----:B------:R-:W-:Y:S01]  /*1380*/  @!P6 IADD3 R12, -R12, RZ, RZ ;  /* 0x000000ff0c0ce210 */ /* 0x000fe20007ffe1ff */
[----:B------:R-:W-:Y:S01]  /*1390*/  IMAD.HI.U32 R18, R7, R20, RZ ;  /* 0x0000001407127227 */ /* 0x000fe200078e00ff */
[----:B------:R-:W-:-:S02]  /*13a0*/  ISETP.GT.U32.AND P6, PT, R6, R16, PT ;  /* 0x000000100600720c */ /* 0x000fc40003fc4070 */
[C---:B------:R-:W-:Y:S01]  /*13b0*/  ISETP.GT.U32.AND P5, PT, R6.reuse, R15, PT ;  /* 0x0000000f0600720c */ /* 0x040fe20003fa4070 */
[----:B------:R-:W-:Y:S01]  /*13c0*/  @!P2 IMAD.MOV R11, RZ, RZ, -R11 ;  /* 0x000000ffff0ba224 */ /* 0x000fe200078e0a0b */
[----:B------:R-:W-:Y:S01]  /*13d0*/  ISETP.GE.AND P2, PT, R21, RZ, PT ;  /* 0x000000ff1500720c */ /* 0x000fe20003f46270 */
[----:B------:R-:W-:Y:S02]  /*13e0*/  IMAD.MOV R21, RZ, RZ, -R18 ;  /* 0x000000ffff157224 */ /* 0x000fe400078e0a12 */
[--C-:B------:R-:W-:Y:S02]  /*13f0*/  @!P4 IMAD.IADD R17, R17, 0x1, -R6.reuse ;  /* 0x000000011111c824 */ /* 0x100fe400078e0a06 */
[----:B------:R-:W-:Y:S02]  /*1400*/  @!P0 IMAD.IADD R19, R19, 0x1, -R6 ;  /* 0x0000000113138824 */ /* 0x000fe400078e0a06 */
[C---:B------:R-:W-:Y:S01]  /*1410*/  IMAD R18, R6.reuse, R21, R20 ;  /* 0x0000001506127224 */ /* 0x040fe200078e0214 */
[----:B------:R-:W-:Y:S01]  /*1420*/  ISETP.GT.U32.AND P4, PT, R6, R17, PT ;  /* 0x000000110600720c */ /* 0x000fe20003f84070 */
[--C-:B------:R-:W-:Y:S01]  /*1430*/  @!P6 IMAD.IADD R16, R16, 0x1, -R6.reuse ;  /* 0x000000011010e824 */ /* 0x100fe200078e0a06 */
[----:B------:R-:W-:Y:S01]  /*1440*/  ISETP.GT.U32.AND P0, PT, R6, R19, PT ;  /* 0x000000130600720c */ /* 0x000fe20003f04070 */
[----:B------:R-:W-:Y:S01]  /*1450*/  @!P5 IMAD.IADD R15, R15, 0x1, -R6 ;  /* 0x000000010f0fd824 */ /* 0x000fe200078e0a06 */
[----:B------:R-:W-:Y:S01]  /*1460*/  ISETP.GE.AND P6, PT, R24, RZ, PT ;  /* 0x000000ff1800720c */ /* 0x000fe20003fc6270 */
[----:B------:R-:W-:Y:S01]  /*1470*/  VIADD R20, R2, 0x33 ;  /* 0x0000003302147836 */ /* 0x000fe20000000000 */
[----:B------:R-:W-:Y:S01]  /*1480*/  ISETP.GE.AND P5, PT, R23, RZ, PT ;  /* 0x000000ff1700720c */ /* 0x000fe20003fa6270 */
[----:B------:R-:W-:-:S02]  /*1490*/  IMAD.MOV.U32 R13, RZ, RZ, R15 ;  /* 0x000000ffff0d7224 */ /* 0x000fc400078e000f */
[----:B------:R-:W-:-:S04]  /*14a0*/  IMAD.HI.U32 R15, R7, R22, RZ ;  /* 0x00000016070f7227 */ /* 0x000fc800078e00ff */
[----:B------:R-:W-:Y:S01]  /*14b0*/  @!P3 IMAD.MOV R13, RZ, RZ, -R13 ;  /* 0x000000ffff0db224 */ /* 0x000fe200078e0a0d */
[----:B------:R-:W-:Y:S01]  /*14c0*/  ISETP.GT.U32.AND P3, PT, R6, R16, PT ;  /* 0x000000100600720c */ /* 0x000fe20003f64070 */
[----:B------:R-:W-:Y:S02]  /*14d0*/  IMAD.MOV R15, RZ, RZ, -R15 ;  /* 0x000000ffff0f7224 */ /* 0x000fe400078e0a0f */
[--C-:B------:R-:W-:Y:S01]  /*14e0*/  @!P4 IMAD.IADD R17, R17, 0x1, -R6.reuse ;  /* 0x000000011111c824 */ /* 0x100fe200078e0a06 */
[----:B------:R-:W-:Y:S01]  /*14f0*/  ISETP.GE.AND P4, PT, R26, RZ, PT ;  /* 0x000000ff1a00720c */ /* 0x000fe20003f86270 */
[----:B------:R-:W-:Y:S01]  /*1500*/  @!P0 IMAD.IADD R19, R19, 0x1, -R6 ;  /* 0x0000000113138824 */ /* 0x000fe200078e0a06 */
[----:B------:R-:W-:Y:S01]  /*1510*/  IABS R26, R29 ;  /* 0x0000001d001a7213 */ /* 0x000fe20000000000 */
[----:B------:R-:W-:Y:S02]  /*1520*/  IMAD R21, R6, R15, R22 ;  /* 0x0000000f06157224 */ /* 0x000fe400078e0216 */
[----:B------:R-:W-:-:S02]  /*1530*/  IMAD.MOV.U32 R15, RZ, RZ, R17 ;  /* 0x000000ffff0f7224 */ /* 0x000fc400078e0011 */
[----:B------:R-:W-:Y:S02]  /*1540*/  IMAD.MOV.U32 R17, RZ, RZ, R19 ;  /* 0x000000ffff117224 */ /* 0x000fe400078e0013 */
[----:B------:R-:W-:Y:S01]  /*1550*/  @!P3 IMAD.IADD R16, R16, 0x1, -R6 ;  /* 0x000000011010b824 */ /* 0x000fe200078e0a06 */
[C---:B------:R-:W-:Y:S01]  /*1560*/  ISETP.GT.U32.AND P3, PT, R6.reuse, R18, PT ;  /* 0x000000120600720c */ /* 0x040fe20003f64070 */
[----:B------:R-:W-:Y:S01]  /*1570*/  @!P6 IMAD.MOV R17, RZ, RZ, -R17 ;  /* 0x000000ffff11e224 */ /* 0x000fe200078e0a11 */
[----:B------:R-:W-:Y:S01]  /*1580*/  ISETP.GT.U32.AND P6, PT, R6, R21, PT ;  /* 0x000000150600720c */ /* 0x000fe20003fc4070 */
[----:B------:R-:W-:Y:S01]  /*1590*/  @!P2 IMAD.MOV R15, RZ, RZ, -R15 ;  /* 0x000000ffff0fa224 */ /* 0x000fe200078e0a0f */
[----:B------:R-:W-:Y:S01]  /*15a0*/  ISETP.GE.AND P2, PT, R20, RZ, PT ;  /* 0x000000ff1400720c */ /* 0x000fe20003f46270 */
[C---:B------:R-:W-:Y:S01]  /*15b0*/  VIADD R22, R2.reuse, 0x32 ;  /* 0x0000003202167836 */ /* 0x040fe20000000000 */
[----:B------:R-:W-:Y:S01]  /*15c0*/  IABS R20, R20 ;  /* 0x0000001400147213 */ /* 0x000fe20000000000 */
[----:B------:R-:W-:Y:S01]  /*15d0*/  VIADD R23, R2, 0x31 ;  /* 0x0000003102177836 */ /* 0x000fe20000000000 */
[----:B------:R-:W-:Y:S01]  /*15e0*/  @!P5 IADD3 R16, -R16, RZ, RZ ;  /* 0x000000ff1010d210 */ /* 0x000fe20007ffe1ff */
[----:B------:R-:W-:Y:S01]  /*15f0*/  @!P1 IMAD.MOV R14, RZ, RZ, -R14 ;  /* 0x000000ffff0e9224 */ /* 0x000fe200078e0a0e */
[----:B------:R-:W-:Y:S01]  /*1600*/  ISETP.GE.AND P5, PT, R22, RZ, PT ;  /* 0x000000ff1600720c */ /* 0x000fe20003fa6270 */
[----:B------:R-:W-:Y:S01]  /*1610*/  IMAD.HI.U32 R19, R7, R20, RZ ;  /* 0x0000001407137227 */ /* 0x000fe200078e00ff */
[----:B------:R-:W-:-:S02]  /*1620*/  IABS R22, R22 ;  /* 0x0000001600167213 */ /* 0x000fc40000000000 */
[----:B------:R-:W-:Y:S01]  /*1630*/  ISETP.GE.AND P1, PT, R25, RZ, PT ;  /* 0x000000ff1900720c */ /* 0x000fe20003f26270 */
[----:B------:R-:W-:Y:S01]  /*1640*/  IMAD.MOV R19, RZ, RZ, -R19 ;  /* 0x000000ffff137224 */ /* 0x000fe200078e0a13 */
[----:B------:R-:W-:Y:S01]  /*1650*/  ISETP.GE.AND P0, PT, R23, RZ, PT ;  /* 0x000000ff1700720c */ /* 0x000fe20003f06270 */
[----:B------:R-:W-:Y:S01]  /*1660*/  @!P6 IMAD.IADD R21, R21, 0x1, -R6 ;  /* 0x000000011515e824 */ /* 0x000fe200078e0a06 */
[----:B------:R-:W-:Y:S01]  /*1670*/  IABS R25, R23 ;  /* 0x0000001700197213 */ /* 0x000fe20000000000 */
[----:B------:R-:W-:Y:S02]  /*1680*/  IMAD.MOV.U32 R23, RZ, RZ, R22 ;  /* 0x000000ffff177224 */ /* 0x000fe400078e0016 */
[C---:B------:R-:W-:Y:S01]  /*1690*/  IMAD R20, R6.reuse, R19, R20 ;  /* 0x0000001306147224 */ /* 0x040fe200078e0214 */
[----:B------:R-:W-:Y:S01]  /*16a0*/  ISETP.GT.U32.AND P6, PT, R6, R21, PT ;  /* 0x000000150600720c */ /* 0x000fe20003fc4070 */
[----:B------:R-:W-:-:S04]  /*16b0*/  IMAD.HI.U32 R19, R7, R23, RZ ;  /* 0x0000001707137227 */ /* 0x000fc800078e00ff */
[----:B------:R-:W-:Y:S02]  /*16c0*/  IMAD.MOV R24, RZ, RZ, -R19 ;  /* 0x000000ffff187224 */ /* 0x000fe400078e0a13 */
[----:B------:R-:W-:-:S04]  /*16d0*/  IMAD.HI.U32 R19, R7, R26, RZ ;  /* 0x0000001a07137227 */ /* 0x000fc800078e00ff */
[----:B------:R-:W-:-:S04]  /*16e0*/  IMAD.HI.U32 R22, R7, R25, RZ ;  /* 0x0000001907167227 */ /* 0x000fc800078e00ff */
[----:B------:R-:W-:Y:S01]  /*16f0*/  IMAD R23, R6, R24, R23 ;  /* 0x0000001806177224 */ /* 0x000fe200078e0217 */
[----:B------:R-:W-:Y:S01]  /*1700*/  IABS R24, R32 ;  /* 0x0000002000187213 */ /* 0x000fe20000000000 */
[----:B------:R-:W-:Y:S02]  /*1710*/  IMAD.MOV R27, RZ, RZ, -R19 ;  /* 0x000000ffff1b7224 */ /* 0x000fe400078e0a13 */
[----:B------:R-:W-:Y:S02]  /*1720*/  @!P3 IMAD.IADD R18, R18, 0x1, -R6 ;  /* 0x000000011212b824 */ /* 0x000fe400078e0a06 */
[----:B------:R-:W-:-:S03]  /*1730*/  IMAD.HI.U32 R19, R7, R28, RZ ;  /* 0x0000001c07137227 */ /* 0x000fc600078e00ff */
[C---:B------:R-:W-:Y:S01]  /*1740*/  ISETP.GT.U32.AND P3, PT, R6.reuse, R18, PT ;  /* 0x000000120600720c */ /* 0x040fe20003f64070 */
[----:B------:R-:W-:Y:S02]  /*1750*/  IMAD.MOV R22, RZ, RZ, -R22 ;  /* 0x000000ffff167224 */ /* 0x000fe400078e0a16 */
[----:B------:R-:W-:Y:S01]  /*1760*/  @!P6 IMAD.IADD R21, R21, 0x1, -R6 ;  /* 0x000000011515e824 */ /* 0x000fe200078e0a06 */
[C---:B------:R-:W-:Y:S01]  /*1770*/  ISETP.GT.U32.AND P6, PT, R6.reuse, R23, PT ;  /* 0x000000170600720c */ /* 0x040fe20003fc4070 */
[----:B------:R-:W-:Y:S02]  /*1780*/  IMAD.MOV R19, RZ, RZ, -R19 ;  /* 0x000000ffff137224 */ /* 0x000fe400078e0a13 */
[C---:B------:R-:W-:Y:S02]  /*1790*/  IMAD R22, R6.reuse, R22, R25 ;  /* 0x0000001606167224 */ /* 0x040fe400078e0219 */
[----:B------:R-:W-:Y:S02]  /*17a0*/  IMAD R25, R6, R27, R26 ;  /* 0x0000001b06197224 */ /* 0x000fe400078e021a */
[----:B------:R-:W-:-:S02]  /*17b0*/  IMAD.MOV.U32 R27, RZ, RZ, R24 ;  /* 0x000000ffff1b7224 */ /* 0x000fc400078e0018 */
[C---:B------:R-:W-:Y:S02]  /*17c0*/  IMAD R24, R6.reuse, R19, R28 ;  /* 0x0000001306187224 */ /* 0x040fe400078e021c */
[----:B------:R-:W-:Y:S01]  /*17d0*/  IMAD.MOV.U32 R19, RZ, RZ, R21 ;  /* 0x000000ffff137224 */ /* 0x000fe200078e0015 */
[----:B------:R-:W-:Y:S01]  /*17e0*/  IABS R21, R33 ;  /* 0x0000002100157213 */ /* 0x000fe20000000000 */
[--C-:B------:R-:W-:Y:S01]  /*17f0*/  @!P6 IMAD.IADD R23, R23, 0x1, -R6.reuse ;  /* 0x000000011717e824 */ /* 0x100fe200078e0a06 */
[C---:B------:R-:W-:Y:S01]  /*1800*/  ISETP.GT.U32.AND P6, PT, R6.reuse, R24, PT ;  /* 0x000000180600720c */ /* 0x040fe20003fc4070 */
[----:B------:R-:W-:Y:S01]  /*1810*/  @!P4 IMAD.MOV R19, RZ, RZ, -R19 ;  /* 0x000000ffff13c224 */ /* 0x000fe200078e0a13 */
[----:B------:R-:W-:Y:S01]  /*1820*/  ISETP.GT.U32.AND P4, PT, R6, R25, PT ;  /* 0x000000190600720c */ /* 0x000fe20003f84070 */
[----:B------:R-:W-:Y:S01]  /*1830*/  @!P3 IMAD.IADD R18, R18, 0x1, -R6 ;  /* 0x000000011212b824 */ /* 0x000fe200078e0a06 */
[----:B------:R-:W-:Y:S01]  /*1840*/  ISETP.GT.U32.AND P3, PT, R6, R20, PT ;  /* 0x000000140600720c */ /* 0x000fe20003f64070 */
[----:B------:R-:W-:-:S03]  /*1850*/  IMAD.HI.U32 R26, R7, R27, RZ ;  /* 0x0000001b071a7227 */ /* 0x000fc600078e00ff */
[----:B------:R-:W-:Y:S01]  /*1860*/  @!P1 IADD3 R18, -R18, RZ, RZ ;  /* 0x000000ff12129210 */ /* 0x000fe20007ffe1ff */
[----:B------:R-:W-:Y:S01]  /*1870*/  IMAD.MOV R26, RZ, RZ, -R26 ;  /* 0x000000ffff1a7224 */ /* 0x000fe200078e0a1a */
[----:B------:R-:W-:Y:S01]  /*1880*/  ISETP.GT.U32.AND P1, PT, R6, R22, PT ;  /* 0x000000160600720c */ /* 0x000fe20003f24070 */
[----:B------:R-:W-:-:S04]  /*1890*/  IMAD.HI.U32 R28, R7, R30, RZ ;  /* 0x0000001e071c7227 */ /* 0x000fc800078e00ff */
[--C-:B------:R-:W-:Y:S02]  /*18a0*/  @!P4 IMAD.IADD R25, R25, 0x1, -R6.reuse ;  /* 0x000000011919c824 */ /* 0x100fe400078e0a06 */
[----:B------:R-:W-:Y:S02]  /*18b0*/  IMAD R27, R6, R26, R27 ;  /* 0x0000001a061b7224 */ /* 0x000fe400078e021b */
[----:B------:R-:W-:Y:S02]  /*18c0*/  IMAD.MOV.U32 R26, RZ, RZ, R21 ;  /* 0x000000ffff1a7224 */ /* 0x000fe400078e0015 */
[--C-:B------:R-:W-:Y:S01]  /*18d0*/  @!P6 IMAD.IADD R24, R24, 0x1, -R6.reuse ;  /* 0x000000011818e824 */ /* 0x100fe200078e0a06 */
[----:B------:R-:W-:Y:S01]  /*18e0*/  ISETP.GT.U32.AND P6, PT, R6, R25, PT ;  /* 0x000000190600720c */ /* 0x000fe20003fc4070 */
[----:B------:R-:W-:Y:S02]  /*18f0*/  @!P3 IMAD.IADD R20, R20, 0x1, -R6 ;  /* 0x000000011414b824 */ /* 0x000fe400078e0a06 */
[----:B------:R-:W-:-:S03]  /*1900*/  IMAD.HI.U32 R21, R7, R26, RZ ;  /* 0x0000001a07157227 */ /* 0x000fc600078e00ff */
[----:B------:R-:W-:Y:S01]  /*1910*/  ISETP.GT.U32.AND P3, PT, R6, R20, PT ;  /* 0x000000140600720c */ /* 0x000fe20003f64070 */
[----:B------:R-:W-:Y:S02]  /*1920*/  IMAD.MOV R21, RZ, RZ, -R21 ;  /* 0x000000ffff157224 */ /* 0x000fe400078e0a15 */
[----:B------:R-:W-:Y:S01]  /*1930*/  @!P1 IMAD.IADD R22, R22, 0x1, -R6 ;  /* 0x0000000116169824 */ /* 0x000fe200078e0a06 */
[C---:B------:R-:W-:Y:S01]  /*1940*/  ISETP.GT.U32.AND P1, PT, R6.reuse, R23, PT ;  /* 0x000000170600720c */ /* 0x040fe20003f24070 */
[C---:B------:R-:W-:Y:S02]  /*1950*/  IMAD R26, R6.reuse, R21, R26 ;  /* 0x00000015061a7224 */ /* 0x040fe400078e021a */
[----:B------:R-:W-:Y:S01]  /*1960*/  @!P6 IMAD.IADD R25, R25, 0x1, -R6 ;  /* 0x000000011919e824 */ /* 0x000fe200078e0a06 */
[----:B------:R-:W-:Y:S01]  /*1970*/  ISETP.GT.U32.AND P4, PT, R6, R22, PT ;  /* 0x000000160600720c */ /* 0x000fe20003f84070 */
[----:B------:R-:W-:Y:S01]  /*1980*/  VIADD R60, R2, 0x6 ;  /* 0x00000006023c7836 */ /* 0x000fe20000000000 */
[----:B------:R-:W-:Y:S01]  /*1990*/  ISETP.GT.U32.AND P6, PT, R6, R26, PT ;  /* 0x0000001a0600720c */ /* 0x000fe20003fc4070 */
[----:B------:R-:W-:-:S02]  /*19a0*/  VIADD R64, R2, 0x4 ;  /* 0x0000000402407836 */ /* 0x000fc40000000000 */
[--C-:B------:R-:W-:Y:S01]  /*19b0*/  @!P3 IMAD.IADD R20, R20, 0x1, -R6.reuse ;  /* 0x000000011414b824 */ /* 0x100fe200078e0a06 */
[----:B------:R-:W-:Y:S01]  /*19c0*/  ISETP.GE.AND P3, PT, R29, RZ, PT ;  /* 0x000000ff1d00720c */ /* 0x000fe20003f66270 */
[----:B------:R-:W-:Y:S01]  /*19d0*/  VIADD R62, R2, 0x5 ;  /* 0x00000005023e7836 */ /* 0x000fe20000000000 */
[----:B------:R-:W-:Y:S01]  /*19e0*/  IABS R29, R34 ;  /* 0x00000022001d7213 */ /* 0x000fe20000000000 */
[----:B------:R-:W-:Y:S01]  /*19f0*/  @!P1 IMAD.IADD R23, R23, 0x1, -R6 ;  /* 0x0000000117179824 */ /* 0x000fe200078e0a06 */
[C---:B------:R-:W-:Y:S01]  /*1a00*/  ISETP.GT.U32.AND P1, PT, R6.reuse, R27, PT ;  /* 0x0000001b0600720c */ /* 0x040fe20003f24070 */
[----:B------:R-:W-:Y:S01]  /*1a10*/  @!P2 IMAD.MOV R20, RZ, RZ, -R20 ;  /* 0x000000ffff14a224 */ /* 0x000fe200078e0a14 */
[----:B------:R-:W-:Y:S01]  /*1a20*/  ISETP.GT.U32.AND P2, PT, R6, R24, PT ;  /* 0x000000180600720c */ /* 0x000fe20003f44070 */
[--C-:B------:R-:W-:Y:S01]  /*1a30*/  @!P4 IMAD.IADD R22, R22, 0x1, -R6.reuse ;  /* 0x000000011616c824 */ /* 0x100fe200078e0a06 */
[----:B------:R-:W-:Y:S01]  /*1a40*/  ISETP.GE.AND P4, PT, R31, RZ, PT ;  /* 0x000000ff1f00720c */ /* 0x000fe20003f86270 */
[----:B------:R-:W-:Y:S01]  /*1a50*/  @!P6 IMAD.IADD R26, R26, 0x1, -R6 ;  /* 0x000000011a1ae824 */ /* 0x000fe200078e0a06 */
[----:B------:R-:W-:Y:S01]  /*1a60*/  IABS R91, R60 ;  /* 0x0000003c005b7213 */ /* 0x000fe20000000000 */
[----:B------:R-:W-:Y:S01]  /*1a70*/  IMAD.HI.U32 R21, R7, R29, RZ ;  /* 0x0000001d07157227 */ /* 0x000fe200078e00ff */
[----:B------:R-:W-:-:S02]  /*1a80*/  IABS R95, R64 ;  /* 0x00000040005f7213 */ /* 0x000fc40000000000 */
[----:B------:R-:W-:Y:S01]  /*1a90*/  IABS R93, R62 ;  /* 0x0000003e005d7213 */ /* 0x000fe20000000000 */
[----:B------:R-:W-:Y:S01]  /*1aa0*/  @!P0 IMAD.MOV R22, RZ, RZ, -R22 ;  /* 0x000000ffff168224 */ /* 0x000fe200078e0a16 */
[----:B------:R-:W-:Y:S01]  /*1ab0*/  ISETP.GT.U32.AND P0, PT, R6, R26, PT ;  /* 0x0000001a0600720c */ /* 0x000fe20003f04070 */
[----:B------:R-:W-:Y:S02]  /*1ac0*/  IMAD.MOV R21, RZ, RZ, -R21 ;  /* 0x000000ffff157224 */ /* 0x000fe400078e0a15 */
[--C-:B------:R-:W-:Y:S01]  /*1ad0*/  @!P1 IMAD.IADD R27, R27, 0x1, -R6.reuse ;  /* 0x000000011b1b9824 */ /* 0x100fe200078e0a06 */
[----:B------:R-:W-:Y:S01]  /*1ae0*/  ISETP.GE.AND P1, PT, R33, RZ, PT ;  /* 0x000000ff2100720c */ /* 0x000fe20003f26270 */
[----:B------:R-:W-:Y:S01]  /*1af0*/  @!P2 IMAD.IADD R24, R24, 0x1, -R6 ;  /* 0x000000011818a824 */ /* 0x000fe200078e0a06 */
[----:B------:R-:W-:Y:S01]  /*1b00*/  ISETP.GE.AND P2, PT, R32, RZ, PT ;  /* 0x000000ff2000720c */ /* 0x000fe20003f46270 */
[----:B------:R-:W-:Y:S01]  /*1b10*/  IMAD.MOV R31, RZ, RZ, -R28 ;  /* 0x000000ffff1f7224 */ /* 0x000fe200078e0a1c */
[----:B------:R-:W-:Y:S01]  /*1b20*/  IADD3 R33, R2, 0x2a, RZ ;  /* 0x0000002a02217810 */ /* 0x000fe20007ffe0ff */
[C---:B------:R-:W-:Y:S01]  /*1b30*/  IMAD R29, R6.reuse, R21, R29 ;  /* 0x00000015061d7224 */ /* 0x040fe200078e021d */
[----:B------:R-:W-:Y:S01]  /*1b40*/  IABS R32, R36 ;  /* 0x0000002400207213 */ /* 0x000fe20000000000 */
[----:B------:R-:W-:Y:S01]  /*1b50*/  IMAD.MOV.U32 R21, RZ, RZ, R23 ;  /* 0x000000ffff157224 */ /* 0x000fe200078e0017 */
[C---:B------:R-:W-:Y:S01]  /*1b60*/  ISETP.GT.U32.AND P6, PT, R6.reuse, R27, PT ;  /* 0x0000001b0600720c */ /* 0x040fe20003fc4070 */
[C---:B------:R-:W-:Y:S01]  /*1b70*/  IMAD R28, R6.reuse, R31, R30 ;  /* 0x0000001f061c7224 */ /* 0x040fe200078e021e */
[----:B------:R-:W-:Y:S01]  /*1b80*/  IABS R31, R33 ;  /* 0x00000021001f7213 */ /* 0x000fe20000000000 */
[----:B------:R-:W-:Y:S01]  /*1b90*/  @!P5 IMAD.MOV R21, RZ, RZ, -R21 ;  /* 0x000000ffff15d224 */ /* 0x000fe200078e0a15 */
[----:B------:R-:W-:Y:S01]  /*1ba0*/  ISETP.GT.U32.AND P5, PT, R6, R29, PT ;  /* 0x0000001d0600720c */ /* 0x000fe20003fa4070 */
[----:B------:R-:W-:-:S04]  /*1bb0*/  IMAD.HI.U32 R30, R7, R32, RZ ;  /* 0x00000020071e7227 */ /* 0x000fc800078e00ff */
[----:B------:R-:W-:Y:S01]  /*1bc0*/  @!P4 IMAD.MOV R24, RZ, RZ, -R24 ;  /* 0x000000ffff18c224 */ /* 0x000fe200078e0a18 */
[----:B------:R-:W-:Y:S01]  /*1bd0*/  ISETP.GT.U32.AND P4, PT, R6, R28, PT ;  /* 0x0000001c0600720c */ /* 0x000fe20003f84070 */
[----:B------:R-:W-:Y:S01]  /*1be0*/  @!P0 IMAD.IADD R26, R26, 0x1, -R6 ;  /* 0x000000011a1a8824 */ /* 0x000fe200078e0a06 */
[----:B------:R-:W-:Y:S01]  /*1bf0*/  ISETP.GE.AND P0, PT, R33, RZ, PT ;  /* 0x000000ff2100720c */ /* 0x000fe20003f06270 */
[----:B------:R-:W-:Y:S02]  /*1c00*/  IMAD.MOV.U32 R23, RZ, RZ, R25 ;  /* 0x000000ffff177224 */ /* 0x000fe400078e0019 */
[----:B------:R-:W-:Y:S01]  /*1c10*/  IMAD.HI.U32 R25, R7, R31, RZ ;  /* 0x0000001f07197227 */ /* 0x000fe200078e00ff */
[----:B------:R-:W-:-:S03]  /*1c20*/  @!P1 IADD3 R26, -R26, RZ, RZ ;  /* 0x000000ff1a1a9210 */ /* 0x000fc60007ffe1ff */
[----:B------:R-:W-:Y:S02]  /*1c30*/  IMAD.MOV R33, RZ, RZ, -R30 ;  /* 0x000000ffff217224 */ /* 0x000fe400078e0a1e */
[----:B------:R-:W-:Y:S02]  /*1c40*/  IMAD.MOV R25, RZ, RZ, -R25 ;  /* 0x000000ffff197224 */ /* 0x000fe400078e0a19 */
[C---:B------:R-:W-:Y:S02]  /*1c50*/  IMAD R30, R6.reuse, R33, R32 ;  /* 0x00000021061e7224 */ /* 0x040fe400078e0220 */
[----:B------:R-:W-:Y:S01]  /*1c60*/  @!P6 IMAD.IADD R27, R27, 0x1, -R6 ;  /* 0x000000011b1be824 */ /* 0x000fe200078e0a06 */
[----:B------:R-:W-:Y:S01]  /*1c70*/  ISETP.GE.AND P6, PT, R35, RZ, PT ;  /* 0x000000ff2300720c */ /* 0x000fe20003fc6270 */
[C---:B------:R-:W-:Y:S01]  /*1c80*/  IMAD R31, R6.reuse, R25, R31 ;  /* 0x00000019061f7224 */ /* 0x040fe200078e021f */
[----:B------:R-:W-:Y:S01]  /*1c90*/  ISETP.GT.U32.AND P1, PT, R6, R30, PT ;  /* 0x0000001e0600720c */ /* 0x000fe20003f24070 */
[----:B------:R-:W-:-:S02]  /*1ca0*/  VIADD R35, R2, 0x28 ;  /* 0x0000002802237836 */ /* 0x000fc40000000000 */
[----:B------:R-:W-:Y:S02]  /*1cb0*/  IMAD.MOV.U32 R25, RZ, RZ, R27 ;  /* 0x000000ffff197224 */ /* 0x000fe400078e001b */
[--C-:B------:R-:W-:Y:S02]  /*1cc0*/  @!P5 IMAD.IADD R29, R29, 0x1, -R6.reuse ;  /* 0x000000011d1dd824 */ /* 0x100fe400078e0a06 */
[----:B------:R-:W-:Y:S01]  /*1cd0*/  @!P3 IMAD.MOV R23, RZ, RZ, -R23 ;  /* 0x000000ffff17b224 */ /* 0x000fe200078e0a17 */
[----:B------:R-:W-:Y:S01]  /*1ce0*/  ISETP.GE.AND P3, PT, R34, RZ, PT ;  /* 0x000000ff2200720c */ /* 0x000fe20003f66270 */
[--C-:B------:R-:W-:Y:S01]  /*1cf0*/  @!P4 IMAD.IADD R28, R28, 0x1, -R6.reuse ;  /* 0x000000011c1cc824 */ /* 0x100fe200078e0a06 */
[----:B------:R-:W-:Y:S01]  /*1d00*/  IABS R34, R35 ;  /* 0x0000002300227213 */ /* 0x000fe20000000000 */
[----:B------:R-:W-:Y:S01]  /*1d10*/  @!P2 IMAD.MOV R25, RZ, RZ, -R25 ;  /* 0x000000ffff19a224 */ /* 0x000fe200078e0a19 */
[----:B------:R-:W-:Y:S01]  /*1d20*/  ISETP.GT.U32.AND P2, PT, R6, R31, PT ;  /* 0x0000001f0600720c */ /* 0x000fe20003f44070 */
[----:B------:R-:W-:Y:S01]  /*1d30*/  @!P1 IMAD.IADD R30, R30, 0x1, -R6 ;  /* 0x000000011e1e9824 */ /* 0x000fe200078e0a06 */
[C---:B------:R-:W-:Y:S01]  /*1d40*/  ISETP.GT.U32.AND P5, PT, R6.reuse, R29, PT ;  /* 0x0000001d0600720c */ /* 0x040fe20003fa4070 */
[----:B------:R-:W-:Y:S01]  /*1d50*/  IMAD.MOV.U32 R33, RZ, RZ, R34 ;  /* 0x000000ffff217224 */ /* 0x000fe200078e0022 */
[----:B------:R-:W-:Y:S01]  /*1d60*/  ISETP.GT.U32.AND P4, PT, R6, R28, PT ;  /* 0x0000001c0600720c */ /* 0x000fe20003f84070 */
[----:B------:R-:W-:Y:S01]  /*1d70*/  VIADD R66, R2, 0x1 ;  /* 0x0000000102427836 */ /* 0x000fe20000000000 */
[----:B------:R-:W-:Y:S01]  /*1d80*/  IABS R34, R37 ;  /* 0x0000002500227213 */ /* 0x000fe20000000000 */
[----:B------:R-:W-:Y:S01]  /*1d90*/  IMAD.HI.U32 R27, R7, R33, RZ ;  /* 0x00000021071b7227 */ /* 0x000fe200078e00ff */
[----:B------:R-:W-:-:S02]  /*1da0*/  ISETP.GT.U32.AND P1, PT, R6, R30, PT ;  /* 0x0000001e0600720c */ /* 0x000fc40003f24070 */
[----:B------:R-:W-:Y:S01]  /*1db0*/  IABS R101, R66 ;  /* 0x0000004200657213 */ /* 0x000fe20000000000 */
[----:B------:R-:W-:Y:S02]  /*1dc0*/  IMAD.MOV R27, RZ, RZ, -R27 ;  /* 0x000000ffff1b7224 */ /* 0x000fe400078e0a1b */
[--C-:B------:R-:W-:Y:S02]  /*1dd0*/  @!P2 IMAD.IADD R31, R31, 0x1, -R6.reuse ;  /* 0x000000011f1fa824 */ /* 0x100fe400078e0a06 */
[--C-:B------:R-:W-:Y:S01]  /*1de0*/  @!P5 IMAD.IADD R29, R29, 0x1, -R6.reuse ;  /* 0x000000011d1dd824 */ /* 0x100fe200078e0a06 */
[----:B------:R-:W-:Y:S01]  /*1df0*/  ISETP.GE.AND P5, PT, R36, RZ, PT ;  /* 0x000000ff2400720c */ /* 0x000fe20003fa6270 */
[----:B------:R-:W-:Y:S01]  /*1e00*/  IMAD.HI.U32 R32, R7, R34, RZ ;  /* 0x0000002207207227 */ /* 0x000fe200078e00ff */
[----:B------:R-:W-:Y:S02]  /*1e10*/  ISETP.GT.U32.AND P2, PT, R6, R31, PT ;  /* 0x0000001f0600720c */ /* 0x000fe40003f44070 */
[----:B------:R-:W-:Y:S01]  /*1e20*/  IABS R36, R38 ;  /* 0x0000002600247213 */ /* 0x000fe20000000000 */
[----:B------:R-:W-:Y:S01]  /*1e30*/  @!P4 IMAD.IADD R28, R28, 0x1, -R6 ;  /* 0x000000011c1cc824 */ /* 0x000fe200078e0a06 */
[----:B------:R-:W-:Y:S01]  /*1e40*/  ISETP.GE.AND P4, PT, R35, RZ, PT ;  /* 0x000000ff2300720c */ /* 0x000fe20003f86270 */
[----:B------:R-:W-:-:S02]  /*1e50*/  IMAD R33, R6, R27, R33 ;  /* 0x0000001b06217224 */ /* 0x000fc400078e0221 */
[----:B------:R-:W-:Y:S02]  /*1e60*/  IMAD.MOV.U32 R27, RZ, RZ, R29 ;  /* 0x000000ffff1b7224 */ /* 0x000fe400078e001d */
[----:B------:R-:W-:Y:S02]  /*1e70*/  IMAD.MOV R35, RZ, RZ, -R32 ;  /* 0x000000ffff237224 */ /* 0x000fe400078e0a20 */
[----:B------:R-:W-:Y:S01]  /*1e80*/  @!P3 IMAD.MOV R27, RZ, RZ, -R27 ;  /* 0x000000ffff1bb224 */ /* 0x000fe200078e0a1b */
[C---:B------:R-:W-:Y:S01]  /*1e90*/  ISETP.GT.U32.AND P3, PT, R6.reuse, R33, PT ;  /* 0x000000210600720c */ /* 0x040fe20003f64070 */
[----:B------:R-:W-:Y:S02]  /*1ea0*/  IMAD R32, R6, R35, R34 ;  /* 0x0000002306207224 */ /* 0x000fe400078e0222 */
[----:B------:R-:W-:-:S04]  /*1eb0*/  IMAD.HI.U32 R29, R7, R36, RZ ;  /* 0x00000024071d7227 */ /* 0x000fc800078e00ff */
[--C-:B------:R-:W-:Y:S01]  /*1ec0*/  @!P1 IMAD.IADD R30, R30, 0x1, -R6.reuse ;  /* 0x000000011e1e9824 */ /* 0x100fe200078e0a06 */
[----:B------:R-:W-:Y:S01]  /*1ed0*/  ISETP.GT.U32.AND P1, PT, R6, R32, PT ;  /* 0x000000200600720c */ /* 0x000fe20003f24070 */
[----:B------:R-:W-:Y:S02]  /*1ee0*/  IMAD.MOV R29, RZ, RZ, -R29 ;  /* 0x000000ffff1d7224 */ /* 0x000fe400078e0a1d */
[----:B------:R-:W-:Y:S01]  /*1ef0*/  @!P2 IMAD.IADD R31, R31, 0x1, -R6 ;  /* 0x000000011f1fa824 */ /* 0x000fe200078e0a06 */
[----:B------:R-:W-:Y:S01]  /*1f00*/  ISETP.GE.AND P2, PT, R38, RZ, PT ;  /* 0x000000ff2600720c */ /* 0x000fe20003f46270 */
[----:B------:R-:W-:Y:S01]  /*1f10*/  IMAD R35, R6, R29, R36 ;  /* 0x0000001d06237224 */ /* 0x000fe200078e0224 */
[----:B------:R-:W-:Y:S01]  /*1f20*/  @!P5 IADD3 R30, -R30, RZ, RZ ;  /* 0x000000ff1e1ed210 */ /* 0x000fe20007ffe1ff */
[----:B------:R-:W-:Y:S02]  /*1f30*/  VIADD R34, R2, 0x25 ;  /* 0x0000002502227836 */ /* 0x000fe40000000000 */
[----:B------:R-:W-:-:S02]  /*1f40*/  IMAD.MOV.U32 R29, RZ, RZ, R31 ;  /* 0x000000ffff1d7224 */ /* 0x000fc400078e001f */
[--C-:B------:R-:W-:Y:S02]  /*1f50*/  @!P3 IMAD.IADD R33, R33, 0x1, -R6.reuse ;  /* 0x000000012121b824 */ /* 0x100fe400078e0a06 */
[----:B------:R-:W-:Y:S01]  /*1f60*/  @!P0 IMAD.MOV R29, RZ, RZ, -R29 ;  /* 0x000000ffff1d8224 */ /* 0x000fe200078e0a1d */
[----:B------:R-:W-:Y:S01]  /*1f70*/  ISETP.GE.AND P0, PT, R34, RZ, PT ;  /* 0x000000ff2200720c */ /* 0x000fe20003f06270 */
[----:B------:R-:W-:Y:S01]  /*1f80*/  VIADD R31, R2, 0x24 ;  /* 0x00000024021f7836 */ /* 0x000fe20000000000 */
[----:B------:R-:W-:Y:S01]  /*1f90*/  IABS R34, R34 ;  /* 0x0000002200227213 */ /* 0x000fe20000000000 */
[----:B------:R-:W-:Y:S01]  /*1fa0*/  @!P1 IMAD.IADD R32, R32, 0x1, -R6 ;  /* 0x0000000120209824 */ /* 0x000fe200078e0a06 */
[----:B------:R-:W-:Y:S01]  /*1fb0*/  ISETP.GT.U32.AND P3, PT, R6, R33, PT ;  /* 0x000000210600720c */ /* 0x000fe20003f64070 */
[----:B------:R-:W-:Y:S01]  /*1fc0*/  @!P6 IMAD.MOV R28, RZ, RZ, -R28 ;  /* 0x000000ffff1ce224 */ /* 0x000fe200078e0a1c */
[----:B------:R-:W-:Y:S01]  /*1fd0*/  ISETP.GE.AND P5, PT, R31, RZ, PT ;  /* 0x000000ff1f00720c */ /* 0x000fe20003fa6270 */
[----:B------:R-:W-:Y:S01]  /*1fe0*/  IMAD.HI.U32 R36, R7, R39, RZ ;  /* 0x0000002707247227 */ /* 0x000fe200078e00ff */
[----:B------:R-:W-:-:S02]  /*1ff0*/  IABS R38, R31 ;  /* 0x0000001f00267213 */ /* 0x000fc40000000000 */
[----:B------:R-:W-:Y:S01]  /*2000*/  ISETP.GT.U32.AND P1, PT, R6, R32, PT ;  /* 0x000000200600720c */ /* 0x000fe20003f24070 */
[----:B------:R-:W-:Y:S01]  /*2010*/  IMAD.HI.U32 R31, R7, R34, RZ ;  /* 0x00000022071f7227 */ /* 0x000fe200078e00ff */
[----:B------:R-:W-:-:S03]  /*2020*/  ISETP.GE.AND P6, PT, R37, RZ, PT ;  /* 0x000000ff2500720c */ /* 0x000fc60003fc6270 */
[----:B------:R-:W-:Y:S02]  /*2030*/  IMAD.MOV R37, RZ, RZ, -R31 ;  /* 0x000000ffff257224 */ /* 0x000fe400078e0a1f */
[----:B------:R-:W-:Y:S01]  /*2040*/  @!P3 IMAD.IADD R33, R33, 0x1, -R6 ;  /* 0x000000012121b824 */ /* 0x000fe200078e0a06 */
[C---:B------:R-:W-:Y:S01]  /*2050*/  ISETP.GT.U32.AND P3, PT, R6.reuse, R35, PT ;  /* 0x000000230600720c */ /* 0x040fe20003f64070 */
[----:B------:R-:W-:Y:S02]  /*2060*/  IMAD R34, R6, R37, R34 ;  /* 0x0000002506227224 */ /* 0x000fe400078e0222 */
[----:B------:R-:W-:Y:S02]  /*2070*/  IMAD.MOV.U32 R31, RZ, RZ, R33 ;  /* 0x000000ffff1f7224 */ /* 0x000fe400078e0021 */
[----:B------:R-:W-:Y:S01]  /*2080*/  @!P1 IMAD.IADD R32, R32, 0x1, -R6 ;  /* 0x0000000120209824 */ /* 0x000fe200078e0a06 */
[----:B------:R-:W-:Y:S01]  /*2090*/  ISETP.GT.U32.AND P1, PT, R6, R34, PT ;  /* 0x000000220600720c */ /* 0x000fe20003f24070 */
[----:B------:R-:W-:-:S02]  /*20a0*/  IMAD.MOV R36, RZ, RZ, -R36 ;  /* 0x000000ffff247224 */ /* 0x000fc400078e0a24 */
[----:B------:R-:W-:-:S04]  /*20b0*/  IMAD.HI.U32 R33, R7, R38, RZ ;  /* 0x0000002607217227 */ /* 0x000fc800078e00ff */
[--C-:B------:R-:W-:Y:S02]  /*20c0*/  @!P3 IMAD.IADD R35, R35, 0x1, -R6.reuse ;  /* 0x000000012323b824 */ /* 0x100fe400078e0a06 */
[C---:B------:R-:W-:Y:S01]  /*20d0*/  IMAD R36, R6.reuse, R36, R39 ;  /* 0x0000002406247224 */ /* 0x040fe200078e0227 */
[----:B------:R-:W-:Y:S01]  /*20e0*/  IABS R39, R44 ;  /* 0x0000002c00277213 */ /* 0x000fe20000000000 */
[----:B------:R-:W-:Y:S01]  /*20f0*/  IMAD.MOV R33, RZ, RZ, -R33 ;  /* 0x000000ffff217224 */ /* 0x000fe200078e0a21 */
[----:B------:R-:W-:Y:S01]  /*2100*/  ISETP.GT.U32.AND P3, PT, R6, R35, PT ;  /* 0x000000230600720c */ /* 0x000fe20003f64070 */
[----:B------:R-:W-:Y:S02]  /*2110*/  @!P1 IMAD.IADD R34, R34, 0x1, -R6 ;  /* 0x0000000122229824 */ /* 0x000fe400078e0a06 */
[C---:B------:R-:W-:Y:S02]  /*2120*/  IMAD R37, R6.reuse, R33, R38 ;  /* 0x0000002106257224 */ /* 0x040fe400078e0226 */
[----:B------:R-:W-:Y:S01]  /*2130*/  IMAD.HI.U32 R33, R7, R39, RZ ;  /* 0x0000002707217227 */ /* 0x000fe200078e00ff */
[----:B------:R-:W-:-:S03]  /*2140*/  ISETP.GT.U32.AND P1, PT, R6, R34, PT ;  /* 0x000000220600720c */ /* 0x000fc60003f24070 */
[----:B------:R-:W-:Y:S02]  /*2150*/  IMAD.MOV R38, RZ, RZ, -R33 ;  /* 0x000000ffff267224 */ /* 0x000fe400078e0a21 */
[----:B------:R-:W-:Y:S01]  /*2160*/  @!P6 IMAD.MOV R32, RZ, RZ, -R32 ;  /* 0x000000ffff20e224 */ /* 0x000fe200078e0a20 */
[C---:B------:R-:W-:Y:S01]  /*2170*/  ISETP.GT.U32.AND P6, PT, R6.reuse, R37, PT ;  /* 0x000000250600720c */ /* 0x040fe20003fc4070 */
[--C-:B------:R-:W-:Y:S01]  /*2180*/  @!P3 IMAD.IADD R35, R35, 0x1, -R6.reuse ;  /* 0x000000012323b824 */ /* 0x100fe200078e0a06 */
[C---:B------:R-:W-:Y:S01]  /*2190*/  ISETP.GT.U32.AND P3, PT, R6.reuse, R36, PT ;  /* 0x000000240600720c */ /* 0x040fe20003f64070 */
[----:B------:R-:W-:Y:S02]  /*21a0*/  IMAD R39, R6, R38, R39 ;  /* 0x0000002606277224 */ /* 0x000fe400078e0227 */
[----:B------:R-:W-:Y:S01]  /*21b0*/  @!P4 IMAD.MOV R31, RZ, RZ, -R31 ;  /* 0x000000ffff1fc224 */ /* 0x000fe200078e0a1f */
[----:B------:R-:W-:Y:S01]  /*21c0*/  ISETP.GE.AND P4, PT, R40, RZ, PT ;  /* 0x000000ff2800720c */ /* 0x000fe20003f86270 */
[----:B------:R-:W-:Y:S01]  /*21d0*/  IMAD R3, R3, UR40, RZ ;  /* 0x0000002803037c24 */ /* 0x000fe2000f8e02ff */
[----:B------:R-:W-:Y:S01]  /*21e0*/  @!P1 IADD3 R34, R34, -R6, RZ ;  /* 0x8000000622229210 */ /* 0x000fe20007ffe0ff */
[----:B------:R-:W-:Y:S01]  /*21f0*/  IMAD R78, R78, UR40, RZ ;  /* 0x000000284e4e7c24 */ /* 0x000fe2000f8e02ff */
[----:B------:R-:W-:Y:S01]  /*2200*/  ISETP.GT.U32.AND P1, PT, R6, R39, PT ;  /* 0x000000270600720c */ /* 0x000fe20003f24070 */
[----:B------:R-:W-:Y:S01]  /*2210*/  IMAD R4, R4, UR40, RZ ;  /* 0x0000002804047c24 */ /* 0x000fe2000f8e02ff */
[----:B------:R-:W-:Y:S01]  /*2220*/  IABS R40, R46 ;  /* 0x0000002e00287213 */ /* 0x000fe20000000000 */
[----:B------:R-:W-:-:S02]  /*2230*/  @!P6 IMAD.IADD R37, R37, 0x1, -R6 ;  /* 0x000000012525e824 */ /* 0x000fc400078e0a06 */
[--C-:B------:R-:W-:Y:S02]  /*2240*/  @!P3 IMAD.IADD R36, R36, 0x1, -R6.reuse ;  /* 0x000000012424b824 */ /* 0x100fe400078e0a06 */
[----:B------:R-:W-:Y:S01]  /*2250*/  IMAD.HI.U32 R33, R7, R40, RZ ;  /* 0x0000002807217227 */ /* 0x000fe200078e00ff */
[C---:B------:R-:W-:Y:S02]  /*2260*/  ISETP.GT.U32.AND P6, PT, R6.reuse, R37, PT ;  /* 0x000000250600720c */ /* 0x040fe40003fc4070 */
[----:B------:R-:W-:Y:S01]  /*2270*/  ISETP.GT.U32.AND P3, PT, R6, R36, PT ;  /* 0x000000240600720c */ /* 0x000fe20003f64070 */
[----:B------:R-:W-:Y:S02]  /*2280*/  IMAD.MOV R41, RZ, RZ, -R33 ;  /* 0x000000ffff297224 */ /* 0x000fe400078e0a21 */
[----:B------:R-:W-:Y:S02]  /*2290*/  IMAD.MOV.U32 R33, RZ, RZ, R35 ;  /* 0x000000ffff217224 */ /* 0x000fe400078e0023 */
[----:B------:R-:W-:-:S02]  /*22a0*/  @!P1 IMAD.IADD R39, R39, 0x1, -R6 ;  /* 0x0000000127279824 */ /* 0x000fc400078e0a06 */
[----:B------:R-:W-:-:S03]  /*22b0*/  IMAD.HI.U32 R35, R7, R42, RZ ;  /* 0x0000002a07237227 */ /* 0x000fc600078e00ff */
[C---:B------:R-:W-:Y:S01]  /*22c0*/  ISETP.GT.U32.AND P1, PT, R6.reuse, R39, PT ;  /* 0x000000270600720c */ /* 0x040fe20003f24070 */
[----:B------:R-:W-:Y:S02]  /*22d0*/  IMAD R38, R6, R41, R40 ;  /* 0x0000002906267224 */ /* 0x000fe400078e0228 */
[----:B------:R-:W-:Y:S02]  /*22e0*/  IMAD.MOV.U32 R40, RZ, RZ, R43 ;  /* 0x000000ffff287224 */ /* 0x000fe400078e002b */
[----:B------:R-:W-:Y:S02]  /*22f0*/  IMAD.MOV R41, RZ, RZ, -R35 ;  /* 0x000000ffff297224 */ /* 0x000fe400078e0a23 */
[----:B------:R-:W-:-:S04]  /*2300*/  IMAD.HI.U32 R35, R7, R40, RZ ;  /* 0x0000002807237227 */ /* 0x000fc800078e00ff */
[----:B------:R-:W-:Y:S01]  /*2310*/  IMAD R41, R6, R41, R42 ;  /* 0x0000002906297224 */ /* 0x000fe200078e022a */
[----:B------:R-:W-:Y:S01]  /*2320*/  IABS R42, R50 ;  /* 0x00000032002a7213 */ /* 0x000fe20000000000 */
[----:B------:R-:W-:Y:S02]  /*2330*/  IMAD.MOV R43, RZ, RZ, -R35 ;  /* 0x000000ffff2b7224 */ /* 0x000fe400078e0a23 */
[----:B------:R-:W-:Y:S01]  /*2340*/  @!P2 IMAD.MOV R33, RZ, RZ, -R33 ;  /* 0x000000ffff21a224 */ /* 0x000fe200078e0a21 */
[----:B------:R-:W-:Y:S01]  /*2350*/  ISETP.GE.AND P2, PT, R44, RZ, PT ;  /* 0x000000ff2c00720c */ /* 0x000fe20003f46270 */
[--C-:B------:R-:W-:Y:S01]  /*2360*/  @!P6 IMAD.IADD R37, R37, 0x1, -R6.reuse ;  /* 0x000000012525e824 */ /* 0x100fe200078e0a06 */
[----:B------:R-:W-:Y:S01]  /*2370*/  ISETP.GT.U32.AND P6, PT, R6, R38, PT ;  /* 0x000000260600720c */ /* 0x000fe20003fc4070 */
[----:B------:R-:W-:Y:S02]  /*2380*/  VIADD R44, R2, 0x1e ;  /* 0x0000001e022c7836 */ /* 0x000fe40000000000 */
[----:B------:R-:W-:Y:S01]  /*2390*/  @!P3 IMAD.IADD R36, R36, 0x1, -R6 ;  /* 0x000000012424b824 */ /* 0x000fe200078e0a06 */
[C---:B------:R-:W-:Y:S01]  /*23a0*/  ISETP.GT.U32.AND P3, PT, R6.reuse, R41, PT ;  /* 0x000000290600720c */ /* 0x040fe20003f64070 */
[----:B------:R-:W-:-:S02]  /*23b0*/  IMAD R40, R6, R43, R40 ;  /* 0x0000002b06287224 */ /* 0x000fc400078e0228 */
[----:B------:R-:W-:Y:S01]  /*23c0*/  IMAD.MOV.U32 R35, RZ, RZ, R37 ;  /* 0x000000ffff237224 */ /* 0x000fe200078e0025 */
[----:B------:R-:W-:Y:S01]  /*23d0*/  IABS R37, R44 ;  /* 0x0000002c00257213 */ /* 0x000fe20000000000 */
[----:B------:R-:W-:Y:S01]  /*23e0*/  @!P1 IMAD.IADD R39, R39, 0x1, -R6 ;  /* 0x0000000127279824 */ /* 0x000fe200078e0a06 */
[----:B------:R-:W-:Y:S01]  /*23f0*/  ISETP.GT.U32.AND P1, PT, R6, R40, PT ;  /* 0x000000280600720c */ /* 0x000fe20003f24070 */
[----:B------:R-:W-:Y:S01]  /*2400*/  @!P4 IMAD.MOV R36, RZ, RZ, -R36 ;  /* 0x000000ffff24c224 */ /* 0x000fe200078e0a24 */
[----:B------:R-:W-:Y:S01]  /*2410*/  ISETP.GE.AND P4, PT, R48, RZ, PT ;  /* 0x000000ff3000720c */ /* 0x000fe20003f86270 */
[----:B------:R-:W-:Y:S02]  /*2420*/  IMAD.MOV.U32 R43, RZ, RZ, R37 ;  /* 0x000000ffff2b7224 */ /* 0x000fe400078e0025 */
[----:B------:R-:W-:Y:S02]  /*2430*/  @!P6 IMAD.IADD R38, R38, 0x1, -R6 ;  /* 0x000000012626e824 */ /* 0x000fe400078e0a06 */
[----:B------:R-:W-:-:S03]  /*2440*/  IMAD.HI.U32 R37, R7, R43, RZ ;  /* 0x0000002b07257227 */ /* 0x000fc600078e00ff */
[----:B------:R-:W-:Y:S01]  /*2450*/  ISETP.GT.U32.AND P6, PT, R6, R38, PT ;  /* 0x000000260600720c */ /* 0x000fe20003fc4070 */
[--C-:B------:R-:W-:Y:S01]  /*2460*/  @!P3 IMAD.IADD R41, R41, 0x1, -R6.reuse ;  /* 0x000000012929b824 */ /* 0x100fe200078e0a06 */
[----:B------:R-:W-:Y:S01]  /*2470*/  IADD3 R37, -R37, RZ, RZ ;  /* 0x000000ff25257210 */ /* 0x000fe20007ffe1ff */
[----:B------:R-:W-:Y:S02]  /*2480*/  @!P1 IMAD.IADD R40, R40, 0x1, -R6 ;  /* 0x0000000128289824 */ /* 0x000fe400078e0a06 */
[----:B------:R-:W-:Y:S01]  /*2490*/  VIADD R48, R2, 0x1c ;  /* 0x0000001c02307836 */ /* 0x000fe20000000000 */
[C---:B------:R-:W-:Y:S01]  /*24a0*/  ISETP.GT.U32.AND P3, PT, R6.reuse, R41, PT ;  /* 0x000000290600720c */ /* 0x040fe20003f64070 */
[C---:B------:R-:W-:Y:S01]  /*24b0*/  IMAD R43, R6.reuse, R37, R43 ;  /* 0x00000025062b7224 */ /* 0x040fe200078e022b */
[----:B------:R-:W-:Y:S01]  /*24c0*/  ISETP.GT.U32.AND P1, PT, R6, R40, PT ;  /* 0x000000280600720c */ /* 0x000fe20003f24070 */
[----:B------:R-:W-:-:S04]  /*24d0*/  IMAD.HI.U32 R37, R7, R42, RZ ;  /* 0x0000002a07257227 */ /* 0x000fc800078e00ff */
[----:B------:R-:W-:Y:S02]  /*24e0*/  IMAD.MOV R37, RZ, RZ, -R37 ;  /* 0x000000ffff257224 */ /* 0x000fe400078e0a25 */
[----:B------:R-:W-:Y:S01]  /*24f0*/  @!P6 IMAD.IADD R38, R38, 0x1, -R6 ;  /* 0x000000012626e824 */ /* 0x000fe200078e0a06 */
[----:B------:R-:W-:Y:S01]  /*2500*/  ISETP.GE.AND P6, PT, R44, RZ, PT ;  /* 0x000000ff2c00720c */ /* 0x000fe20003fc6270 */
[C---:B------:R-:W-:Y:S02]  /*2510*/  IMAD R42, R6.reuse, R37, R42 ;  /* 0x00000025062a7224 */ /* 0x040fe400078e022a */
[--C-:B------:R-:W-:Y:S01]  /*2520*/  @!P3 IMAD.IADD R41, R41, 0x1, -R6.reuse ;  /* 0x000000012929b824 */ /* 0x100fe200078e0a06 */
[----:B------:R-:W-:Y:S01]  /*2530*/  ISETP.GT.U32.AND P3, PT, R6, R43, PT ;  /* 0x0000002b0600720c */ /* 0x000fe20003f64070 */
[----:B------:R-:W-:Y:S01]  /*2540*/  @!P1 IMAD.IADD R40, R40, 0x1, -R6 ;  /* 0x0000000128289824 */ /* 0x000fe200078e0a06 */
[----:B------:R-:W-:Y:S01]  /*2550*/  ISETP.GT.U32.AND P1, PT, R6, R42, PT ;  /* 0x0000002a0600720c */ /* 0x000fe20003f24070 */
[----:B------:R-:W-:-:S03]  /*2560*/  IMAD.HI.U32 R44, R7, R49, RZ ;  /* 0x00000031072c7227 */ /* 0x000fc600078e00ff */
[----:B------:R-:W-:Y:S01]  /*2570*/  @!P4 IADD3 R40, -R40, RZ, RZ ;  /* 0x000000ff2828c210 */ /* 0x000fe20007ffe1ff */
[----:B------:R-:W-:Y:S01]  /*2580*/  @!P5 IMAD.MOV R35, RZ, RZ, -R35 ;  /* 0x000000ffff23d224 */ /* 0x000fe200078e0a23 */
[----:B------:R-:W-:Y:S01]  /*2590*/  ISETP.GE.AND P5, PT, R47, RZ, PT ;  /* 0x000000ff2f00720c */ /* 0x000fe20003fa6270 */
[----:B------:R-:W-:Y:S01]  /*25a0*/  @!P0 IMAD.MOV R34, RZ, RZ, -R34 ;  /* 0x000000ffff228224 */ /* 0x000fe200078e0a22 */
[----:B------:R-:W-:Y:S01]  /*25b0*/  ISETP.GE.AND P0, PT, R46, RZ, PT ;  /* 0x000000ff2e00720c */ /* 0x000fe20003f06270 */
[----:B------:R-:W-:Y:S01]  /*25c0*/  IMAD.MOV R46, RZ, RZ, -R44 ;  /* 0x000000ffff2e7224 */ /* 0x000fe200078e0a2c */
[----:B------:R-:W-:Y:S01]  /*25d0*/  IABS R47, R48 ;  /* 0x00000030002f7213 */ /* 0x000fe20000000000 */
[--C-:B------:R-:W-:Y:S01]  /*25e0*/  @!P3 IMAD.IADD R43, R43, 0x1, -R6.reuse ;  /* 0x000000012b2bb824 */ /* 0x100fe200078e0a06 */
[----:B------:R-:W-:Y:S01]  /*25f0*/  ISETP.GE.AND P3, PT, R50, RZ, PT ;  /* 0x000000ff3200720c */ /* 0x000fe20003f66270 */
[----:B------:R-:W-:Y:S02]  /*2600*/  @!P1 IMAD.IADD R42, R42, 0x1, -R6 ;  /* 0x000000012a2a9824 */ /* 0x000fe400078e0a06 */
[----:B------:R-:W-:Y:S01]  /*2610*/  IMAD.HI.U32 R44, R7, R51, RZ ;  /* 0x00000033072c7227 */ /* 0x000fe200078e00ff */
[----:B------:R-:W-:-:S03]  /*2620*/  ISETP.GT.U32.AND P1, PT, R6, R43, PT ;  /* 0x0000002b0600720c */ /* 0x000fc60003f24070 */
[----:B------:R-:W-:-:S04]  /*2630*/  IMAD.HI.U32 R37, R7, R47, RZ ;  /* 0x0000002f07257227 */ /* 0x000fc800078e00ff */
[----:B------:R-:W-:Y:S02]  /*2640*/  IMAD.MOV R44, RZ, RZ, -R44 ;  /* 0x000000ffff2c7224 */ /* 0x000fe400078e0a2c */
[C---:B------:R-:W-:Y:S02]  /*2650*/  IMAD R49, R6.reuse, R46, R49 ;  /* 0x0000002e06317224 */ /* 0x040fe400078e0231 */
[----:B------:R-:W-:Y:S02]  /*2660*/  IMAD.MOV R37, RZ, RZ, -R37 ;  /* 0x000000ffff257224 */ /* 0x000fe400078e0a25 */
[C---:B------:R-:W-:Y:S01]  /*2670*/  IMAD R51, R6.reuse, R44, R51 ;  /* 0x0000002c06337224 */ /* 0x040fe200078e0233 */
[C---:B------:R-:W-:Y:S01]  /*2680*/  ISETP.GT.U32.AND P4, PT, R6.reuse, R49, PT ;  /* 0x000000310600720c */ /* 0x040fe20003f84070 */
[----:B------:R-:W-:Y:S02]  /*2690*/  IMAD R47, R6, R37, R47 ;  /* 0x00000025062f7224 */ /* 0x000fe400078e022f */
[----:B------:R-:W-:-:S02]  /*26a0*/  IMAD.MOV.U32 R37, RZ, RZ, R39 ;  /* 0x000000ffff257224 */ /* 0x000fc400078e0027 */
[----:B------:R-:W-:Y:S01]  /*26b0*/  @!P1 IMAD.IADD R43, R43, 0x1, -R6 ;  /* 0x000000012b2b9824 */ /* 0x000fe200078e0a06 */
[----:B------:R-:W-:Y:S01]  /*26c0*/  ISETP.GT.U32.AND P1, PT, R6, R51, PT ;  /* 0x000000330600720c */ /* 0x000fe20003f24070 */
[----:B------:R-:W-:Y:S02]  /*26d0*/  IMAD.MOV.U32 R39, RZ, RZ, R41 ;  /* 0x000000ffff277224 */ /* 0x000fe400078e0029 */
[----:B------:R-:W-:-:S04]  /*26e0*/  IMAD.HI.U32 R41, R7, R53, RZ ;  /* 0x0000003507297227 */ /* 0x000fc800078e00ff */
[----:B------:R-:W-:Y:S02]  /*26f0*/  VIADD R44, R2, 0x18 ;  /* 0x00000018022c7836 */ /* 0x000fe40000000000 */
[----:B------:R-:W-:Y:S01]  /*2700*/  @!P2 IMAD.MOV R37, RZ, RZ, -R37 ;  /* 0x000000ffff25a224 */ /* 0x000fe200078e0a25 */
[----:B------:R-:W-:Y:S01]  /*2710*/  ISETP.GT.U32.AND P2, PT, R6, R42, PT ;  /* 0x0000002a0600720c */ /* 0x000fe20003f44070 */
[----:B------:R-:W-:Y:S01]  /*2720*/  IMAD.MOV R41, RZ, RZ, -R41 ;  /* 0x000000ffff297224 */ /* 0x000fe200078e0a29 */
[----:B------:R-:W-:Y:S01]  /*2730*/  IABS R55, R44 ;  /* 0x0000002c00377213 */ /* 0x000fe20000000000 */
[----:B------:R-:W-:Y:S01]  /*2740*/  @!P5 IMAD.MOV R39, RZ, RZ, -R39 ;  /* 0x000000ffff27d224 */ /* 0x000fe200078e0a27 */
[----:B------:R-:W-:Y:S01]  /*2750*/  ISETP.GE.AND P5, PT, R48, RZ, PT ;  /* 0x000000ff3000720c */ /* 0x000fe20003fa6270 */
[C---:B------:R-:W-:Y:S02]  /*2760*/  IMAD R53, R6.reuse, R41, R53 ;  /* 0x0000002906357224 */ /* 0x040fe400078e0235 */
[----:B------:R-:W-:Y:S01]  /*2770*/  @!P0 IMAD.MOV R38, RZ, RZ, -R38 ;  /* 0x000000ffff268224 */ /* 0x000fe200078e0a26 */
[----:B------:R-:W-:Y:S01]  /*2780*/  ISETP.GT.U32.AND P0, PT, R6, R47, PT ;  /* 0x0000002f0600720c */ /* 0x000fe20003f04070 */
[----:B------:R-:W-:-:S02]  /*2790*/  VIADD R48, R2, 0x17 ;  /* 0x0000001702307836 */ /* 0x000fc40000000000 */
[----:B------:R-:W-:Y:S02]  /*27a0*/  @!P4 IMAD.IADD R49, R49, 0x1, -R6 ;  /* 0x000000013131c824 */ /* 0x000fe400078e0a06 */
[----:B------:R-:W-:Y:S01]  /*27b0*/  IMAD.MOV.U32 R41, RZ, RZ, R43 ;  /* 0x000000ffff297224 */ /* 0x000fe200078e002b */
[----:B------:R-:W-:Y:S01]  /*27c0*/  IABS R57, R48 ;  /* 0x0000003000397213 */ /* 0x000fe20000000000 */
[----:B------:R-:W-:-:S04]  /*27d0*/  IMAD.HI.U32 R43, R7, R55, RZ ;  /* 0x00000037072b7227 */ /* 0x000fc800078e00ff */
[--C-:B------:R-:W-:Y:S02]  /*27e0*/  @!P1 IMAD.IADD R51, R51, 0x1, -R6.reuse ;  /* 0x0000000133339824 */ /* 0x100fe400078e0a06 */
[----:B------:R-:W-:Y:S01]  /*27f0*/  @!P6 IMAD.MOV R41, RZ, RZ, -R41 ;  /* 0x000000ffff29e224 */ /* 0x000fe200078e0a29 */
[C---:B------:R-:W-:Y:S01]  /*2800*/  ISETP.GT.U32.AND P6, PT, R6.reuse, R49, PT ;  /* 0x000000310600720c */ /* 0x040fe20003fc4070 */
[----:B------:R-:W-:Y:S01]  /*2810*/  IMAD.MOV R43, RZ, RZ, -R43 ;  /* 0x000000ffff2b7224 */ /* 0x000fe200078e0a2b */
[----:B------:R-:W-:Y:S01]  /*2820*/  ISETP.GT.U32.AND P1, PT, R6, R51, PT ;  /* 0x000000330600720c */ /* 0x000fe20003f24070 */
[----:B------:R-:W-:Y:S01]  /*2830*/  @!P2 IMAD.IADD R42, R42, 0x1, -R6 ;  /* 0x000000012a2aa824 */ /* 0x000fe200078e0a06 */
[----:B------:R-:W-:Y:S01]  /*2840*/  ISETP.GE.AND P2, PT, R52, RZ, PT ;  /* 0x000000ff3400720c */ /* 0x000fe20003f46270 */
[----:B------:R-:W-:Y:S01]  /*2850*/  IMAD R55, R6, R43, R55 ;  /* 0x0000002b06377224 */ /* 0x000fe200078e0237 */
[----:B------:R-:W-:Y:S01]  /*2860*/  IADD3 R52, R2, 0x14, RZ ;  /* 0x0000001402347810 */ /* 0x000fe20007ffe0ff */
[----:B------:R-:W-:-:S03]  /*2870*/  IMAD.HI.U32 R43, R7, R57, RZ ;  /* 0x00000039072b7227 */ /* 0x000fc600078e00ff */
[----:B------:R-:W-:Y:S01]  /*2880*/  IABS R61, R52 ;  /* 0x00000034003d7213 */ /* 0x000fe20000000000 */
[--C-:B------:R-:W-:Y:S01]  /*2890*/  @!P0 IMAD.IADD R47, R47, 0x1, -R6.reuse ;  /* 0x000000012f2f8824 */ /* 0x100fe200078e0a06 */
[----:B------:R-:W-:Y:S01]  /*28a0*/  ISETP.GE.AND P0, PT, R54, RZ, PT ;  /* 0x000000ff3600720c */ /* 0x000fe20003f06270 */
[----:B------:R-:W-:Y:S02]  /*28b0*/  IMAD.MOV R43, RZ, RZ, -R43 ;  /* 0x000000ffff2b7224 */ /* 0x000fe400078e0a2b */
[--C-:B------:R-:W-:Y:S01]  /*28c0*/  @!P6 IMAD.IADD R49, R49, 0x1, -R6.reuse ;  /* 0x000000013131e824 */ /* 0x100fe200078e0a06 */
[C---:B------:R-:W-:Y:S01]  /*28d0*/  ISETP.GT.U32.AND P4, PT, R6.reuse, R47, PT ;  /* 0x0000002f0600720c */ /* 0x040fe20003f84070 */
[----:B------:R-:W-:Y:S01]  /*28e0*/  IMAD R57, R6, R43, R57 ;  /* 0x0000002b06397224 */ /* 0x000fe200078e0239 */
[----:B------:R-:W-:Y:S01]  /*28f0*/  ISETP.GE.AND P6, PT, R44, RZ, PT ;  /* 0x000000ff2c00720c */ /* 0x000fe20003fc6270 */
[----:B------:R-:W-:Y:S01]  /*2900*/  @!P1 IMAD.IADD R51, R51, 0x1, -R6 ;  /* 0x0000000133339824 */ /* 0x000fe200078e0a06 */
[C---:B------:R-:W-:Y:S01]  /*2910*/  ISETP.GT.U32.AND P1, PT, R6.reuse, R55, PT ;  /* 0x000000370600720c */ /* 0x040fe20003f24070 */
[----:B------:R-:W-:Y:S01]  /*2920*/  @!P2 IMAD.MOV R49, RZ, RZ, -R49 ;  /* 0x000000ffff31a224 */ /* 0x000fe200078e0a31 */
[----:B------:R-:W-:Y:S01]  /*2930*/  ISETP.GT.U32.AND P2, PT, R6, R57, PT ;  /* 0x000000390600720c */ /* 0x000fe20003f44070 */
[----:B------:R-:W-:-:S02]  /*2940*/  VIADD R50, R2, 0x16 ;  /* 0x0000001602327836 */ /* 0x000fc40000000000 */
[----:B------:R-:W-:Y:S01]  /*2950*/  @!P3 IMAD.MOV R42, RZ, RZ, -R42 ;  /* 0x000000ffff2ab224 */ /* 0x000fe200078e0a2a */
[----:B------:R-:W-:Y:S01]  /*2960*/  ISETP.GT.U32.AND P3, PT, R6, R53, PT ;  /* 0x000000350600720c */ /* 0x000fe20003f64070 */
[----:B------:R-:W-:Y:S01]  /*2970*/  @!P0 IMAD.MOV R51, RZ, RZ, -R51 ;  /* 0x000000ffff338224 */ /* 0x000fe200078e0a33 */
[----:B------:R-:W-:Y:S01]  /*2980*/  IABS R46, R50 ;  /* 0x00000032002e7213 */ /* 0x000fe20000000000 */
[----:B------:R-:W-:Y:S01]  /*2990*/  @!P4 IMAD.IADD R47, R47, 0x1, -R6 ;  /* 0x000000012f2fc824 */ /* 0x000fe200078e0a06 */
[----:B------:R-:W-:Y:S01]  /*29a0*/  ISETP.GE.AND P4, PT, R56, RZ, PT ;  /* 0x000000ff3800720c */ /* 0x000fe20003f86270 */
[----:B------:R-:W-:Y:S02]  /*29b0*/  VIADD R54, R2, 0xe ;  /* 0x0000000e02367836 */ /* 0x000fe40000000000 */
[----:B------:R-:W-:-:S03]  /*29c0*/  IMAD.HI.U32 R44, R7, R46, RZ ;  /* 0x0000002e072c7227 */ /* 0x000fc600078e00ff */
[----:B------:R-:W-:Y:S01]  /*29d0*/  IABS R73, R54 ;  /* 0x0000003600497213 */ /* 0x000fe20000000000 */
[--C-:B------:R-:W-:Y:S02]  /*29e0*/  @!P1 IMAD.IADD R55, R55, 0x1, -R6.reuse ;  /* 0x0000000137379824 */ /* 0x100fe400078e0a06 */
[----:B------:R-:W-:Y:S02]  /*29f0*/  IMAD.MOV.U32 R43, RZ, RZ, R47 ;  /* 0x000000ffff2b7224 */ /* 0x000fe400078e002f */
[----:B------:R-:W-:Y:S01]  /*2a00*/  @!P2 IMAD.IADD R57, R57, 0x1, -R6 ;  /* 0x000000013939a824 */ /* 0x000fe200078e0a06 */
[C---:B------:R-:W-:Y:S01]  /*2a10*/  ISETP.GT.U32.AND P1, PT, R6.reuse, R55, PT ;  /* 0x000000370600720c */ /* 0x040fe20003f24070 */
[----:B------:R-:W-:Y:S02]  /*2a20*/  IMAD.MOV R47, RZ, RZ, -R44 ;  /* 0x000000ffff2f7224 */ /* 0x000fe400078e0a2c */
[----:B------:R-:W-:Y:S01]  /*2a30*/  @!P3 IMAD.IADD R53, R53, 0x1, -R6 ;  /* 0x000000013535b824 */ /* 0x000fe200078e0a06 */
[C---:B------:R-:W-:Y:S01]  /*2a40*/  ISETP.GT.U32.AND P2, PT, R6.reuse, R57, PT ;  /* 0x000000390600720c */ /* 0x040fe20003f44070 */
[----:B------:R-:W-:Y:S01]  /*2a50*/  IMAD R47, R6, R47, R46 ;  /* 0x0000002f062f7224 */ /* 0x000fe200078e022e */
[----:B------:R-:W-:Y:S01]  /*2a60*/  ISETP.GE.AND P3, PT, R48, RZ, PT ;  /* 0x000000ff3000720c */ /* 0x000fe20003f66270 */
[----:B------:R-:W-:-:S03]  /*2a70*/  IMAD.HI.U32 R46, R7, R61, RZ ;  /* 0x0000003d072e7227 */ /* 0x000fc600078e00ff */
[----:B------:R-:W-:Y:S01]  /*2a80*/  ISETP.GT.U32.AND P0, PT, R6, R47, PT ;  /* 0x0000002f0600720c */ /* 0x000fe20003f04070 */
[----:B------:R-:W-:Y:S02]  /*2a90*/  VIADD R48, R2, 0x15 ;  /* 0x0000001502307836 */ /* 0x000fe40000000000 */
[----:B------:R-:W-:Y:S02]  /*2aa0*/  IMAD.MOV R46, RZ, RZ, -R46 ;  /* 0x000000ffff2e7224 */ /* 0x000fe400078e0a2e */
[--C-:B------:R-:W-:Y:S01]  /*2ab0*/  @!P1 IMAD.IADD R55, R55, 0x1, -R6.reuse ;  /* 0x0000000137379824 */ /* 0x100fe200078e0a06 */
[----:B------:R-:W-:Y:S01]  /*2ac0*/  IABS R59, R48 ;  /* 0x00000030003b7213 */ /* 0x000fe20000000000 */
[----:B------:R-:W-:Y:S01]  /*2ad0*/  IMAD R61, R6, R46, R61 ;  /* 0x0000002e063d7224 */ /* 0x000fe200078e023d */
[----:B------:R-:W-:Y:S01]  /*2ae0*/  ISETP.GE.AND P1, PT, R48, RZ, PT ;  /* 0x000000ff3000720c */ /* 0x000fe20003f26270 */
[----:B------:R-:W-:Y:S02]  /*2af0*/  @!P2 IMAD.IADD R57, R57, 0x1, -R6 ;  /* 0x000000013939a824 */ /* 0x000fe400078e0a06 */
[----:B------:R-:W-:Y:S01]  /*2b00*/  VIADD R48, R2, 0x13 ;  /* 0x0000001302307836 */ /* 0x000fe20000000000 */
[----:B------:R-:W-:Y:S01]  /*2b10*/  ISETP.GT.U32.AND P2, PT, R6, R61, PT ;  /* 0x0000003d0600720c */ /* 0x000fe20003f44070 */
[----:B------:R-:W-:-:S03]  /*2b20*/  IMAD.HI.U32 R44, R7, R59, RZ ;  /* 0x0000003b072c7227 */ /* 0x000fc600078e00ff */
[----:B------:R-:W-:Y:S01]  /*2b30*/  IABS R63, R48 ;  /* 0x00000030003f7213 */ /* 0x000fe20000000000 */
[----:B------:R-:W-:Y:S01]  /*2b40*/  @!P5 IMAD.MOV R43, RZ, RZ, -R43 ;  /* 0x000000ffff2bd224 */ /* 0x000fe200078e0a2b */
[----:B------:R-:W-:Y:S01]  /*2b50*/  ISETP.GT.U32.AND P5, PT, R6, R53, PT ;  /* 0x000000350600720c */ /* 0x000fe20003fa4070 */
[----:B------:R-:W-:Y:S02]  /*2b60*/  IMAD.MOV R44, RZ, RZ, -R44 ;  /* 0x000000ffff2c7224 */ /* 0x000fe400078e0a2c */
[----:B------:R-:W-:Y:S01]  /*2b70*/  @!P6 IMAD.MOV R55, RZ, RZ, -R55 ;  /* 0x000000ffff37e224 */ /* 0x000fe200078e0a37 */
[----:B------:R-:W-:Y:S01]  /*2b80*/  ISETP.GE.AND P6, PT, R52, RZ, PT ;  /* 0x000000ff3400720c */ /* 0x000fe20003fc6270 */
[----:B------:R-:W-:Y:S02]  /*2b90*/  IMAD R59, R6, R44, R59 ;  /* 0x0000002c063b7224 */ /* 0x000fe400078e023b */
[----:B------:R-:W-:Y:S02]  /*2ba0*/  VIADD R52, R2, 0x11 ;  /* 0x0000001102347836 */ /* 0x000fe40000000000 */
[----:B------:R-:W-:-:S03]  /*2bb0*/  IMAD.HI.U32 R44, R7, R63, RZ ;  /* 0x0000003f072c7227 */ /* 0x000fc600078e00ff */
[----:B------:R-:W-:Y:S01]  /*2bc0*/  IABS R67, R52 ;  /* 0x0000003400437213 */ /* 0x000fe20000000000 */
[--C-:B------:R-:W-:Y:S02]  /*2bd0*/  @!P0 IMAD.IADD R47, R47, 0x1, -R6.reuse ;  /* 0x000000012f2f8824 */ /* 0x100fe400078e0a06 */
[----:B------:R-:W-:Y:S02]  /*2be0*/  @!P2 IMAD.IADD R61, R61, 0x1, -R6 ;  /* 0x000000013d3da824 */ /* 0x000fe400078e0a06 */
[----:B------:R-:W-:Y:S01]  /*2bf0*/  IMAD.MOV R44, RZ, RZ, -R44 ;  /* 0x000000ffff2c7224 */ /* 0x000fe200078e0a2c */
[C---:B------:R-:W-:Y:S01]  /*2c00*/  ISETP.GT.U32.AND P0, PT, R6.reuse, R47, PT ;  /* 0x0000002f0600720c */ /* 0x040fe20003f04070 */
[----:B------:R-:W-:Y:S01]  /*2c10*/  @!P5 IMAD.IADD R53, R53, 0x1, -R6 ;  /* 0x000000013535d824 */ /* 0x000fe200078e0a06 */
[C---:B------:R-:W-:Y:S01]  /*2c20*/  ISETP.GT.U32.AND P2, PT, R6.reuse, R61, PT ;  /* 0x0000003d0600720c */ /* 0x040fe20003f44070 */
[----:B------:R-:W-:Y:S01]  /*2c30*/  IMAD R63, R6, R44, R63 ;  /* 0x0000002c063f7224 */ /* 0x000fe200078e023f */
[----:B------:R-:W-:Y:S01]  /*2c40*/  ISETP.GE.AND P5, PT, R50, RZ, PT ;  /* 0x000000ff3200720c */ /* 0x000fe20003fa6270 */
[----:B------:R-:W-:-:S04]  /*2c50*/  IMAD.HI.U32 R44, R7, R67, RZ ;  /* 0x00000043072c7227 */ /* 0x000fc800078e00ff */
[----:B------:R-:W-:Y:S01]  /*2c60*/  @!P4 IMAD.MOV R53, RZ, RZ, -R53 ;  /* 0x000000ffff35c224 */ /* 0x000fe200078e0a35 */
[----:B------:R-:W-:Y:S01]  /*2c70*/  ISETP.GT.U32.AND P4, PT, R6, R59, PT ;  /* 0x0000003b0600720c */ /* 0x000fe20003f84070 */
[----:B------:R-:W-:Y:S02]  /*2c80*/  IMAD.MOV R44, RZ, RZ, -R44 ;  /* 0x000000ffff2c7224 */ /* 0x000fe400078e0a2c */
[----:B------:R-:W-:Y:S02]  /*2c90*/  VIADD R50, R2, 0x12 ;  /* 0x0000001202327836 */ /* 0x000fe40000000000 */
[----:B------:R-:W-:Y:S02]  /*2ca0*/  IMAD R67, R6, R44, R67 ;  /* 0x0000002c06437224 */ /* 0x000fe400078e0243 */
[--C-:B------:R-:W-:Y:S01]  /*2cb0*/  @!P0 IMAD.IADD R47, R47, 0x1, -R6.reuse ;  /* 0x000000012f2f8824 */ /* 0x100fe200078e0a06 */
[----:B------:R-:W-:Y:S01]  /*2cc0*/  ISETP.GE.AND P0, PT, R48, RZ, PT ;  /* 0x000000ff3000720c */ /* 0x000fe20003f06270 */
[--C-:B------:R-:W-:Y:S01]  /*2cd0*/  @!P2 IMAD.IADD R61, R61, 0x1, -R6.reuse ;  /* 0x000000013d3da824 */ /* 0x100fe200078e0a06 */
[----:B------:R-:W-:Y:S01]  /*2ce0*/  ISETP.GT.U32.AND P2, PT, R6, R67, PT ;  /* 0x000000430600720c */ /* 0x000fe20003f44070 */
[----:B------:R-:W-:Y:S01]  /*2cf0*/  VIADD R48, R2, 0x10 ;  /* 0x0000001002307836 */ /* 0x000fe20000000000 */
[----:B------:R-:W-:Y:S01]  /*2d00*/  IABS R65, R50 ;  /* 0x0000003200417213 */ /* 0x000fe20000000000 */
[----:B------:R-:W-:-:S02]  /*2d10*/  @!P4 IMAD.IADD R59, R59, 0x1, -R6 ;  /* 0x000000013b3bc824 */ /* 0x000fc400078e0a06 */
[----:B------:R-:W-:Y:S01]  /*2d20*/  @!P5 IMAD.MOV R47, RZ, RZ, -R47 ;  /* 0x000000ffff2fd224 */ /* 0x000fe200078e0a2f */
[----:B------:R-:W-:Y:S01]  /*2d30*/  IABS R69, R48 ;  /* 0x0000003000457213 */ /* 0x000fe20000000000 */
[C---:B------:R-:W-:Y:S01]  /*2d40*/  IMAD.HI.U32 R46, R7.reuse, R65, RZ ;  /* 0x00000041072e7227 */ /* 0x040fe200078e00ff */
[----:B------:R-:W-:Y:S02]  /*2d50*/  ISETP.GT.U32.AND P4, PT, R6, R59, PT ;  /* 0x0000003b0600720c */ /* 0x000fe40003f84070 */
[----:B------:R-:W-:Y:S01]  /*2d60*/  ISETP.GE.AND P5, PT, R50, RZ, PT ;  /* 0x000000ff3200720c */ /* 0x000fe20003fa6270 */
[----:B------:R-:W-:Y:S01]  /*2d70*/  VIADD R50, R2, 0xf ;  /* 0x0000000f02327836 */ /* 0x000fe20000000000 */
[----:B------:R-:W-:Y:S01]  /*2d80*/  IADD3 R46, -R46, RZ, RZ ;  /* 0x000000ff2e2e7210 */ /* 0x000fe20007ffe1ff */
[----:B------:R-:W-:-:S03]  /*2d90*/  IMAD.HI.U32 R44, R7, R69, RZ ;  /* 0x00000045072c7227 */ /* 0x000fc600078e00ff */
[----:B------:R-:W-:Y:S01]  /*2da0*/  IABS R71, R50 ;  /* 0x0000003200477213 */ /* 0x000fe20000000000 */
[----:B------:R-:W-:Y:S02]  /*2db0*/  @!P2 IMAD.IADD R67, R67, 0x1, -R6 ;  /* 0x000000014343a824 */ /* 0x000fe400078e0a06 */
[----:B------:R-:W-:Y:S02]  /*2dc0*/  IMAD.MOV R44, RZ, RZ, -R44 ;  /* 0x000000ffff2c7224 */ /* 0x000fe400078e0a2c */
[C---:B------:R-:W-:Y:S01]  /*2dd0*/  IMAD R65, R6.reuse, R46, R65 ;  /* 0x0000002e06417224 */ /* 0x040fe200078e0241 */
[C---:B------:R-:W-:Y:S01]  /*2de0*/  ISETP.GT.U32.AND P2, PT, R6.reuse, R67, PT ;  /* 0x000000430600720c */ /* 0x040fe20003f44070 */
[----:B------:R-:W-:Y:S02]  /*2df0*/  IMAD R69, R6, R44, R69 ;  /* 0x0000002c06457224 */ /* 0x000fe400078e0245 */
[----:B------:R-:W-:-:S04]  /*2e00*/  IMAD.HI.U32 R44, R7, R71, RZ ;  /* 0x00000047072c7227 */ /* 0x000fc800078e00ff */
[----:B------:R-:W-:Y:S01]  /*2e10*/  @!P4 IMAD.IADD R59, R59, 0x1, -R6 ;  /* 0x000000013b3bc824 */ /* 0x000fe200078e0a06 */
[----:B------:R-:W-:Y:S01]  /*2e20*/  ISETP.GT.U32.AND P4, PT, R6, R65, PT ;  /* 0x000000410600720c */ /* 0x000fe20003f84070 */
[----:B------:R-:W-:Y:S02]  /*2e30*/  IMAD.MOV R44, RZ, RZ, -R44 ;  /* 0x000000ffff2c7224 */ /* 0x000fe400078e0a2c */
[----:B------:R-:W-:-:S04]  /*2e40*/  IMAD.HI.U32 R46, R7, R73, RZ ;  /* 0x00000049072e7227 */ /* 0x000fc800078e00ff */
[----:B------:R-:W-:Y:S01]  /*2e50*/  IMAD R71, R6, R44, R71 ;  /* 0x0000002c06477224 */ /* 0x000fe200078e0247 */
[----:B------:R-:W-:Y:S01]  /*2e60*/  IADD3 R46, -R46, RZ, RZ ;  /* 0x000000ff2e2e7210 */ /* 0x000fe20007ffe1ff */
[--C-:B------:R-:W-:Y:S02]  /*2e70*/  @!P2 IMAD.IADD R67, R67, 0x1, -R6.reuse ;  /* 0x000000014343a824 */ /* 0x100fe400078e0a06 */
[----:B------:R-:W-:Y:S01]  /*2e80*/  @!P3 IMAD.MOV R57, RZ, RZ, -R57 ;  /* 0x000000ffff39b224 */ /* 0x000fe200078e0a39 */
[----:B------:R-:W-:Y:S01]  /*2e90*/  ISETP.GT.U32.AND P2, PT, R6, R71, PT ;  /* 0x000000470600720c */ /* 0x000fe20003f44070 */
[----:B------:R-:W-:Y:S01]  /*2ea0*/  @!P4 IMAD.IADD R65, R65, 0x1, -R6 ;  /* 0x000000014141c824 */ /* 0x000fe200078e0a06 */
[----:B------:R-:W-:Y:S01]  /*2eb0*/  ISETP.GE.AND P4, PT, R52, RZ, PT ;  /* 0x000000ff3400720c */ /* 0x000fe20003f86270 */
[C---:B------:R-:W-:Y:S01]  /*2ec0*/  IMAD R73, R6.reuse, R46, R73 ;  /* 0x0000002e06497224 */ /* 0x040fe200078e0249 */
[C---:B------:R-:W-:Y:S01]  /*2ed0*/  ISETP.GT.U32.AND P3, PT, R6.reuse, R63, PT ;  /* 0x0000003f0600720c */ /* 0x040fe20003f64070 */
[----:B------:R-:W-:Y:S01]  /*2ee0*/  @!P1 IMAD.MOV R59, RZ, RZ, -R59 ;  /* 0x000000ffff3b9224 */ /* 0x000fe200078e0a3b */
[----:B------:R-:W-:Y:S01]  /*2ef0*/  ISETP.GT.U32.AND P1, PT, R6, R65, PT ;  /* 0x000000410600720c */ /* 0x000fe20003f24070 */
[----:B------:R-:W-:-:S02]  /*2f00*/  VIADD R44, R2, 0xd ;  /* 0x0000000d022c7836 */ /* 0x000fc40000000000 */
[C---:B------:R-:W-:Y:S02]  /*2f10*/  VIADD R46, R2.reuse, 0xc ;  /* 0x0000000c022e7836 */ /* 0x040fe40000000000 */
[----:B------:R-:W-:Y:S01]  /*2f20*/  VIADD R56, R2, 0x9 ;  /* 0x0000000902387836 */ /* 0x000fe20000000000 */
[----:B------:R-:W-:Y:S01]  /*2f30*/  IABS R75, R44 ;  /* 0x0000002c004b7213 */ /* 0x000fe20000000000 */
[--C-:B------:R-:W-:Y:S01]  /*2f40*/  @!P2 IMAD.IADD R71, R71, 0x1, -R6.reuse ;  /* 0x000000014747a824 */ /* 0x100fe200078e0a06 */
[----:B------:R-:W-:Y:S01]  /*2f50*/  IABS R77, R46 ;  /* 0x0000002e004d7213 */ /* 0x000fe20000000000 */
[----:B------:R-:W-:Y:S01]  /*2f60*/  @!P4 IMAD.MOV R67, RZ, RZ, -R67 ;  /* 0x000000ffff43c224 */ /* 0x000fe200078e0a43 */
[----:B------:R-:W-:Y:S01]  /*2f70*/  ISETP.GE.AND P2, PT, R46, RZ, PT ;  /* 0x000000ff2e00720c */ /* 0x000fe20003f46270 */
[--C-:B------:R-:W-:Y:S01]  /*2f80*/  @!P3 IMAD.IADD R63, R63, 0x1, -R6.reuse ;  /* 0x000000013f3fb824 */ /* 0x100fe200078e0a06 */
[C---:B------:R-:W-:Y:S01]  /*2f90*/  ISETP.GT.U32.AND P4, PT, R6.reuse, R71, PT ;  /* 0x000000470600720c */ /* 0x040fe20003f84070 */
[----:B------:R-:W-:Y:S01]  /*2fa0*/  @!P1 IMAD.IADD R65, R65, 0x1, -R6 ;  /* 0x0000000141419824 */ /* 0x000fe200078e0a06 */
[----:B------:R-:W-:Y:S01]  /*2fb0*/  IABS R85, R56 ;  /* 0x0000003800557213 */ /* 0x000fe20000000000 */
[----:B------:R-:W-:Y:S01]  /*2fc0*/  IMAD.HI.U32 R46, R7, R77, RZ ;  /* 0x0000004d072e7227 */ /* 0x000fe200078e00ff */
[----:B------:R-:W-:-:S02]  /*2fd0*/  ISETP.GT.U32.AND P3, PT, R6, R63, PT ;  /* 0x0000003f0600720c */ /* 0x000fc40003f64070 */
[----:B------:R-:W-:Y:S01]  /*2fe0*/  ISETP.GE.AND P1, PT, R54, RZ, PT ;  /* 0x000000ff3600720c */ /* 0x000fe20003f26270 */
[----:B------:R-:W-:Y:S01]  /*2ff0*/  @!P5 IMAD.MOV R65, RZ, RZ, -R65 ;  /* 0x000000ffff41d224 */ /* 0x000fe200078e0a41 */
[----:B------:R-:W-:Y:S01]  /*3000*/  ISETP.GE.AND P5, PT, R44, RZ, PT ;  /* 0x000000ff2c00720c */ /* 0x000fe20003fa6270 */
[----:B------:R-:W-:-:S04]  /*3010*/  IMAD.HI.U32 R44, R7, R75, RZ ;  /* 0x0000004b072c7227 */ /* 0x000fc800078e00ff */
[----:B------:R-:W-:Y:S01]  /*3020*/  @!P4 IMAD.IADD R71, R71, 0x1, -R6 ;  /* 0x000000014747c824 */ /* 0x000fe200078e0a06 */
[C---:B------:R-:W-:Y:S01]  /*3030*/  ISETP.GT.U32.AND P4, PT, R6.reuse, R73, PT ;  /* 0x000000490600720c */ /* 0x040fe20003f84070 */
[----:B------:R-:W-:Y:S02]  /*3040*/  IMAD.MOV R44, RZ, RZ, -R44 ;  /* 0x000000ffff2c7224 */ /* 0x000fe400078e0a2c */
[----:B------:R-:W-:Y:S01]  /*3050*/  @!P3 IMAD.IADD R63, R63, 0x1, -R6 ;  /* 0x000000013f3fb824 */ /* 0x000fe200078e0a06 */
[C---:B------:R-:W-:Y:S01]  /*3060*/  ISETP.GT.U32.AND P3, PT, R6.reuse, R69, PT ;  /* 0x000000450600720c */ /* 0x040fe20003f64070 */
[----:B------:R-:W-:Y:S02]  /*3070*/  IMAD R75, R6, R44, R75 ;  /* 0x0000002c064b7224 */ /* 0x000fe400078e024b */
[----:B------:R-:W-:Y:S02]  /*3080*/  IMAD.MOV R46, RZ, RZ, -R46 ;  /* 0x000000ffff2e7224 */ /* 0x000fe400078e0a2e */
[----:B------:R-:W-:Y:S01]  /*3090*/  @!P6 IMAD.MOV R61, RZ, RZ, -R61 ;  /* 0x000000ffff3de224 */ /* 0x000fe200078e0a3d */
[----:B------:R-:W-:Y:S01]  /*30a0*/  ISETP.GE.AND P6, PT, R48, RZ, PT ;  /* 0x000000ff3000720c */ /* 0x000fe20003fc6270 */
[----:B------:R-:W-:-:S02]  /*30b0*/  IMAD R77, R6, R46, R77 ;  /* 0x0000002e064d7224 */ /* 0x000fc400078e024d */
[----:B------:R-:W-:Y:S01]  /*30c0*/  @!P4 IADD3 R73, R73, -R6, RZ ;  /* 0x800000064949c210 */ /* 0x000fe20007ffe0ff */
[----:B------:R-:W-:Y:S02]  /*30d0*/  VIADD R48, R2, 0xb ;  /* 0x0000000b02307836 */ /* 0x000fe40000000000 */
[----:B------:R-:W-:Y:S01]  /*30e0*/  IMAD.HI.U32 R52, R7, R85, RZ ;  /* 0x0000005507347227 */ /* 0x000fe200078e00ff */
[----:B------:R-:W-:Y:S02]  /*30f0*/  ISETP.GT.U32.AND P4, PT, R6, R73, PT ;  /* 0x000000490600720c */ /* 0x000fe40003f84070 */
[----:B------:R-:W-:Y:S01]  /*3100*/  IABS R81, R48 ;  /* 0x0000003000517213 */ /* 0x000fe20000000000 */
[----:B------:R-:W-:Y:S02]  /*3110*/  @!P3 IMAD.IADD R69, R69, 0x1, -R6 ;  /* 0x000000014545b824 */ /* 0x000fe400078e0a06 */
[----:B------:R-:W-:Y:S02]  /*3120*/  VIADD R54, R2, 0xa ;  /* 0x0000000a02367836 */ /* 0x000fe40000000000 */
[----:B------:R-:W-:Y:S01]  /*3130*/  IMAD.MOV R52, RZ, RZ, -R52 ;  /* 0x000000ffff347224 */ /* 0x000fe200078e0a34 */
[----:B------:R-:W-:Y:S01]  /*3140*/  ISETP.GT.U32.AND P3, PT, R6, R69, PT ;  /* 0x000000450600720c */ /* 0x000fe20003f64070 */
[----:B------:R-:W-:Y:S01]  /*3150*/  @!P0 IMAD.MOV R63, RZ, RZ, -R63 ;  /* 0x000000ffff3f8224 */ /* 0x000fe200078e0a3f */
[----:B------:R-:W-:Y:S01]  /*3160*/  ISETP.GE.AND P0, PT, R50, RZ, PT ;  /* 0x000000ff3200720c */ /* 0x000fe20003f06270 */
[C---:B------:R-:W-:Y:S01]  /*3170*/  IMAD R85, R6.reuse, R52, R85 ;  /* 0x0000003406557224 */ /* 0x040fe200078e0255 */
[----:B------:R-:W-:Y:S01]  /*3180*/  IABS R83, R54 ;  /* 0x0000003600537213 */ /* 0x000fe20000000000 */
[----:B------:R-:W-:Y:S01]  /*3190*/  @!P4 IMAD.IADD R73, R73, 0x1, -R6 ;  /* 0x000000014949c824 */ /* 0x000fe200078e0a06 */
[----:B------:R-:W-:Y:S01]  /*31a0*/  ISETP.GT.U32.AND P4, PT, R6, R75, PT ;  /* 0x0000004b0600720c */ /* 0x000fe20003f84070 */
[----:B------:R-:W-:-:S02]  /*31b0*/  VIADD R52, R2, 0x8 ;  /* 0x0000000802347836 */ /* 0x000fc40000000000 */
[----:B------:R-:W-:Y:S01]  /*31c0*/  IMAD.HI.U32 R50, R7, R83, RZ ;  /* 0x0000005307327227 */ /* 0x000fe200078e00ff */
[----:B------:R-:W-:Y:S02]  /*31d0*/  @!P1 IADD3 R73, -R73, RZ, RZ ;  /* 0x000000ff49499210 */ /* 0x000fe40007ffe1ff */
[----:B------:R-:W-:Y:S01]  /*31e0*/  IABS R87, R52 ;  /* 0x0000003400577213 */ /* 0x000fe20000000000 */
[----:B------:R-:W-:Y:S01]  /*31f0*/  @!P3 IMAD.IADD R69, R69, 0x1, -R6 ;  /* 0x000000014545b824 */ /* 0x000fe200078e0a06 */
[----:B------:R-:W-:Y:S01]  /*3200*/  ISETP.GE.AND P3, PT, R48, RZ, PT ;  /* 0x000000ff3000720c */ /* 0x000fe20003f66270 */
[----:B------:R-:W-:-:S04]  /*3210*/  IMAD.HI.U32 R48, R7, R81, RZ ;  /* 0x0000005107307227 */ /* 0x000fc800078e00ff */
[----:B------:R-:W-:Y:S01]  /*3220*/  @!P4 IMAD.IADD R75, R75, 0x1, -R6 ;  /* 0x000000014b4bc824 */ /* 0x000fe200078e0a06 */
[C---:B------:R-:W-:Y:S01]  /*3230*/  ISETP.GT.U32.AND P4, PT, R6.reuse, R77, PT ;  /* 0x0000004d0600720c */ /* 0x040fe20003f84070 */
[----:B------:R-:W-:Y:S02]  /*3240*/  IMAD.MOV R48, RZ, RZ, -R48 ;  /* 0x000000ffff307224 */ /* 0x000fe400078e0a30 */
[----:B------:R-:W-:Y:S02]  /*3250*/  IMAD.MOV R50, RZ, RZ, -R50 ;  /* 0x000000ffff327224 */ /* 0x000fe400078e0a32 */
[----:B------:R-:W-:Y:S02]  /*3260*/  IMAD R81, R6, R48, R81 ;  /* 0x0000003006517224 */ /* 0x000fe400078e0251 */
[----:B------:R-:W-:-:S04]  /*3270*/  IMAD.HI.U32 R44, R7, R87, RZ ;  /* 0x00000057072c7227 */ /* 0x000fc800078e00ff */
[----:B------:R-:W-:Y:S01]  /*3280*/  @!P6 IMAD.MOV R69, RZ, RZ, -R69 ;  /* 0x000000ffff45e224 */ /* 0x000fe200078e0a45 */
[C---:B------:R-:W-:Y:S01]  /*3290*/  ISETP.GT.U32.AND P6, PT, R6.reuse, R75, PT ;  /* 0x0000004b0600720c */ /* 0x040fe20003fc4070 */
[----:B------:R-:W-:Y:S02]  /*32a0*/  @!P4 IMAD.IADD R77, R77, 0x1, -R6 ;  /* 0x000000014d4dc824 */ /* 0x000fe400078e0a06 */
[----:B------:R-:W-:Y:S01]  /*32b0*/  @!P0 IMAD.MOV R71, RZ, RZ, -R71 ;  /* 0x000000ffff478224 */ /* 0x000fe200078e0a47 */
[C---:B------:R-:W-:Y:S01]  /*32c0*/  ISETP.GT.U32.AND P0, PT, R6.reuse, R81, PT ;  /* 0x000000510600720c */ /* 0x040fe20003f04070 */
[C---:B------:R-:W-:Y:S01]  /*32d0*/  IMAD R83, R6.reuse, R50, R83 ;  /* 0x0000003206537224 */ /* 0x040fe200078e0253 */
[----:B------:R-:W-:Y:S01]  /*32e0*/  ISETP.GT.U32.AND P4, PT, R6, R77, PT ;  /* 0x0000004d0600720c */ /* 0x000fe20003f84070 */
[----:B------:R-:W-:-:S03]  /*32f0*/  IMAD.HI.U32 R46, R7, R89, RZ ;  /* 0x00000059072e7227 */ /* 0x000fc600078e00ff */
[C---:B------:R-:W-:Y:S01]  /*3300*/  ISETP.GT.U32.AND P1, PT, R6.reuse, R83, PT ;  /* 0x000000530600720c */ /* 0x040fe20003f24070 */
[----:B------:R-:W-:Y:S02]  /*3310*/  IMAD.MOV R50, RZ, RZ, -R44 ;  /* 0x000000ffff327224 */ /* 0x000fe400078e0a2c */
[----:B------:R-:W-:Y:S02]  /*3320*/  IMAD.MOV R46, RZ, RZ, -R46 ;  /* 0x000000ffff2e7224 */ /* 0x000fe400078e0a2e */
[C---:B------:R-:W-:Y:S02]  /*3330*/  IMAD R87, R6.reuse, R50, R87 ;  /* 0x0000003206577224 */ /* 0x040fe400078e0257 */
[C---:B------:R-:W-:Y:S02]  /*3340*/  IMAD R89, R6.reuse, R46, R89 ;  /* 0x0000002e06597224 */ /* 0x040fe400078e0259 */
[--C-:B------:R-:W-:Y:S01]  /*3350*/  @!P4 IMAD.IADD R77, R77, 0x1, -R6.reuse ;  /* 0x000000014d4dc824 */ /* 0x100fe200078e0a06 */
[C---:B------:R-:W-:Y:S01]  /*3360*/  ISETP.GT.U32.AND P4, PT, R6.reuse, R87, PT ;  /* 0x000000570600720c */ /* 0x040fe20003f84070 */
[--C-:B------:R-:W-:Y:S01]  /*3370*/  @!P6 IMAD.IADD R75, R75, 0x1, -R6.reuse ;  /* 0x000000014b4be824 */ /* 0x100fe200078e0a06 */
[C---:B------:R-:W-:Y:S01]  /*3380*/  ISETP.GT.U32.AND P6, PT, R6.reuse, R85, PT ;  /* 0x000000550600720c */ /* 0x040fe20003fc4070 */
[----:B------:R-:W-:Y:S01]  /*3390*/  @!P0 IMAD.IADD R81, R81, 0x1, -R6 ;  /* 0x0000000151518824 */ /* 0x000fe200078e0a06 */
[----:B------:R-:W-:Y:S01]  /*33a0*/  ISETP.GT.U32.AND P0, PT, R6, R89, PT ;  /* 0x000000590600720c */ /* 0x000fe20003f04070 */
[----:B------:R-:W-:-:S04]  /*33b0*/  IMAD.HI.U32 R48, R7, R91, RZ ;  /* 0x0000005b07307227 */ /* 0x000fc800078e00ff */
[----:B------:R-:W-:Y:S02]  /*33c0*/  IMAD.MOV R48, RZ, RZ, -R48 ;  /* 0x000000ffff307224 */ /* 0x000fe400078e0a30 */
[----:B------:R-:W-:Y:S02]  /*33d0*/  VIADD R50, R2, 0x2 ;  /* 0x0000000202327836 */ /* 0x000fe40000000000 */
[----:B------:R-:W-:-:S03]  /*33e0*/  IMAD.HI.U32 R46, R7, R95, RZ ;  /* 0x0000005f072e7227 */ /* 0x000fc600078e00ff */
[----:B------:R-:W-:Y:S01]  /*33f0*/  IABS R99, R50 ;  /* 0x0000003200637213 */ /* 0x000fe20000000000 */
[----:B------:R-:W-:Y:S02]  /*3400*/  IMAD R91, R6, R48, R91 ;  /* 0x00000030065b7224 */ /* 0x000fe400078e025b */
[----:B------:R-:W-:Y:S02]  /*3410*/  VIADD R48, R2, 0x3 ;  /* 0x0000000302307836 */ /* 0x000fe40000000000 */
[----:B------:R-:W-:Y:S02]  /*3420*/  @!P4 IMAD.IADD R87, R87, 0x1, -R6 ;  /* 0x000000015757c824 */ /* 0x000fe400078e0a06 */
[----:B------:R-:W-:Y:S01]  /*3430*/  IMAD.HI.U32 R44, R7, R93, RZ ;  /* 0x0000005d072c7227 */ /* 0x000fe200078e00ff */
[----:B------:R-:W-:-:S03]  /*3440*/  IABS R97, R48 ;  /* 0x0000003000617213 */ /* 0x000fc60000000000 */
[----:B------:R-:W-:Y:S02]  /*3450*/  IMAD.MOV R46, RZ, RZ, -R46 ;  /* 0x000000ffff2e7224 */ /* 0x000fe400078e0a2e */
[--C-:B------:R-:W-:Y:S01]  /*3460*/  @!P1 IMAD.IADD R83, R83, 0x1, -R6.reuse ;  /* 0x0000000153539824 */ /* 0x100fe200078e0a06 */
[C---:B------:R-:W-:Y:S01]  /*3470*/  ISETP.GT.U32.AND P1, PT, R6.reuse, R91, PT ;  /* 0x0000005b0600720c */ /* 0x040fe20003f24070 */
[--C-:B------:R-:W-:Y:S01]  /*3480*/  @!P6 IMAD.IADD R85, R85, 0x1, -R6.reuse ;  /* 0x000000015555e824 */ /* 0x100fe200078e0a06 */
[C---:B------:R-:W-:Y:S01]  /*3490*/  ISETP.GT.U32.AND P6, PT, R6.reuse, R81, PT ;  /* 0x000000510600720c */ /* 0x040fe20003fc4070 */
[----:B------:R-:W-:Y:S01]  /*34a0*/  @!P0 IMAD.IADD R89, R89, 0x1, -R6 ;  /* 0x0000000159598824 */ /* 0x000fe200078e0a06 */
[C---:B------:R-:W-:Y:S01]  /*34b0*/  ISETP.GT.U32.AND P0, PT, R6.reuse, R87, PT ;  /* 0x000000570600720c */ /* 0x040fe20003f04070 */
[----:B------:R-:W-:Y:S01]  /*34c0*/  IMAD.MOV R44, RZ, RZ, -R44 ;  /* 0x000000ffff2c7224 */ /* 0x000fe200078e0a2c */
[C---:B------:R-:W-:Y:S01]  /*34d0*/  ISETP.GT.U32.AND P4, PT, R6.reuse, R85, PT ;  /* 0x000000550600720c */ /* 0x040fe20003f84070 */
[----:B------:R-:W-:-:S02]  /*34e0*/  IMAD R95, R6, R46, R95 ;  /* 0x0000002e065f7224 */ /* 0x000fc400078e025f */
[----:B------:R-:W-:-:S04]  /*34f0*/  IMAD.HI.U32 R46, R7, R99, RZ ;  /* 0x00000063072e7227 */ /* 0x000fc800078e00ff */
[----:B------:R-:W-:Y:S02]  /*3500*/  IMAD R93, R6, R44, R93 ;  /* 0x0000002c065d7224 */ /* 0x000fe400078e025d */
[----:B------:R-:W-:-:S04]  /*3510*/  IMAD.HI.U32 R44, R7, R97, RZ ;  /* 0x00000061072c7227 */ /* 0x000fc800078e00ff */
[----:B------:R-:W-:Y:S02]  /*3520*/  IMAD.MOV R46, RZ, RZ, -R46 ;  /* 0x000000ffff2e7224 */ /* 0x000fe400078e0a2e */
[----:B------:R-:W-:Y:S01]  /*3530*/  @!P5 IMAD.MOV R75, RZ, RZ, -R75 ;  /* 0x000000ffff4bd224 */ /* 0x000fe200078e0a4b */
[C---:B------:R-:W-:Y:S01]  /*3540*/  ISETP.GT.U32.AND P5, PT, R6.reuse, R83, PT ;  /* 0x000000530600720c */ /* 0x040fe20003fa4070 */
[----:B------:R-:W-:Y:S02]  /*3550*/  IMAD.MOV R44, RZ, RZ, -R44 ;  /* 0x000000ffff2c7224 */ /* 0x000fe400078e0a2c */
[C---:B------:R-:W-:Y:S02]  /*3560*/  IMAD R99, R6.reuse, R46, R99 ;  /* 0x0000002e06637224 */ /* 0x040fe400078e0263 */
[C---:B------:R-:W-:Y:S02]  /*3570*/  IMAD R97, R6.reuse, R44, R97 ;  /* 0x0000002c06617224 */ /* 0x040fe400078e0261 */
[--C-:B------:R-:W-:Y:S01]  /*3580*/  @!P1 IMAD.IADD R91, R91, 0x1, -R6.reuse ;  /* 0x000000015b5b9824 */ /* 0x100fe200078e0a06 */
[C---:B------:R-:W-:Y:S01]  /*3590*/  ISETP.GT.U32.AND P1, PT, R6.reuse, R89, PT ;  /* 0x000000590600720c */ /* 0x040fe20003f24070 */
[----:B------:R-:W-:Y:S01]  /*35a0*/  @!P0 IMAD.IADD R87, R87, 0x1, -R6 ;  /* 0x0000000157578824 */ /* 0x000fe200078e0a06 */
[----:B------:R-:W-:Y:S01]  /*35b0*/  ISETP.GT.U32.AND P0, PT, R6, R99, PT ;  /* 0x000000630600720c */ /* 0x000fe20003f04070 */
[----:B------:R-:W-:-:S04]  /*35c0*/  IMAD.HI.U32 R44, R7, R101, RZ ;  /* 0x00000065072c7227 */ /* 0x000fc800078e00ff */
[----:B------:R-:W-:-:S04]  /*35d0*/  IMAD.HI.U32 R7, R7, R103, RZ ;  /* 0x0000006707077227 */ /* 0x000fc800078e00ff */
[----:B------:R-:W-:Y:S01]  /*35e0*/  @!P2 IMAD.MOV R77, RZ, RZ, -R77 ;  /* 0x000000ffff4da224 */ /* 0x000fe200078e0a4d */
[C---:B------:R-:W-:Y:S01]  /*35f0*/  ISETP.GT.U32.AND P2, PT, R6.reuse, R91, PT ;  /* 0x0000005b0600720c */ /* 0x040fe20003f44070 */
[--C-:B------:R-:W-:Y:S01]  /*3600*/  @!P6 IMAD.IADD R81, R81, 0x1, -R6.reuse ;  /* 0x000000015151e824 */ /* 0x100fe200078e0a06 */
[C---:B------:R-:W-:Y:S01]  /*3610*/  ISETP.GT.U32.AND P6, PT, R6.reuse, R93, PT ;  /* 0x0000005d0600720c */ /* 0x040fe20003fc4070 */
[----:B------:R-:W-:Y:S01]  /*3620*/  @!P4 IMAD.IADD R85, R85, 0x1, -R6 ;  /* 0x000000015555c824 */ /* 0x000fe200078e0a06 */
[C---:B------:R-:W-:Y:S01]  /*3630*/  ISETP.GT.U32.AND P4, PT, R6.reuse, R97, PT ;  /* 0x000000610600720c */ /* 0x040fe20003f84070 */
[----:B------:R-:W-:Y:S02]  /*3640*/  IMAD.MOV R44, RZ, RZ, -R44 ;  /* 0x000000ffff2c7224 */ /* 0x000fe400078e0a2c */
[----:B------:R-:W-:Y:S02]  /*3650*/  IMAD.MOV R7, RZ, RZ, -R7 ;  /* 0x000000ffff077224 */ /* 0x000fe400078e0a07 */
[----:B------:R-:W-:Y:S01]  /*3660*/  @!P5 IMAD.IADD R83, R83, 0x1, -R6 ;  /* 0x000000015353d824 */ /* 0x000fe200078e0a06 */
[C---:B------:R-:W-:Y:S01]  /*3670*/  ISETP.GT.U32.AND P5, PT, R6.reuse, R95, PT ;  /* 0x0000005f0600720c */ /* 0x040fe20003fa4070 */
[----:B------:R-:W-:-:S02]  /*3680*/  IMAD R101, R6, R44, R101 ;  /* 0x0000002c06657224 */ /* 0x000fc400078e0265 */
[C---:B------:R-:W-:Y:S01]  /*3690*/  IMAD R103, R6.reuse, R7, R103 ;  /* 0x0000000706677224 */ /* 0x040fe200078e0267 */
[----:B------:R-:W-:Y:S01]  /*36a0*/  SHF.R.S32.HI R7, RZ, 0x1f, R244 ;  /* 0x0000001fff077819 */ /* 0x000fe200000114f4 */
[--C-:B------:R-:W-:Y:S01]  /*36b0*/  @!P1 IMAD.IADD R89, R89, 0x1, -R6.reuse ;  /* 0x0000000159599824 */ /* 0x100fe200078e0a06 */
[C---:B------:R-:W-:Y:S01]  /*36c0*/  ISETP.GT.U32.AND P1, PT, R6.reuse, R101, PT ;  /* 0x000000650600720c */ /* 0x040fe20003f24070 */
[--C-:B------:R-:W-:Y:S01]  /*36d0*/  @!P0 IMAD.IADD R99, R99, 0x1, -R6.reuse ;  /* 0x0000000163638824 */ /* 0x100fe200078e0a06 */
[----:B------:R-:W-:Y:S01]  /*36e0*/  ISETP.GT.U32.AND P0, PT, R6, R103, PT ;  /* 0x000000670600720c */ /* 0x000fe20003f04070 */
[--C-:B------:R-:W-:Y:S01]  /*36f0*/  @!P2 IMAD.IADD R91, R91, 0x1, -R6.reuse ;  /* 0x000000015b5ba824 */ /* 0x100fe200078e0a06 */
[----:B------:R-:W-:Y:S01]  /*3700*/  @!P6 IADD3 R93, R93, -R6, RZ ;  /* 0x800000065d5de210 */ /* 0x000fe20007ffe0ff */
[--C-:B------:R-:W-:Y:S01]  /*3710*/  @!P4 IMAD.IADD R97, R97, 0x1, -R6.reuse ;  /* 0x000000016161c824 */ /* 0x100fe200078e0a06 */
[----:B------:R-:W-:Y:S01]  /*3720*/  ISETP.GE.AND P2, PT, R54, RZ, PT ;  /* 0x000000ff3600720c */ /* 0x000fe20003f46270 */
[--C-:B------:R-:W-:Y:S01]  /*3730*/  @!P5 IMAD.IADD R95, R95, 0x1, -R6.reuse ;  /* 0x000000015f5fd824 */ /* 0x100fe200078e0a06 */
[----:B------:R-:W-:Y:S01]  /*3740*/  ISETP.GE.AND P6, PT, R56, RZ, PT ;  /* 0x000000ff3800720c */ /* 0x000fe20003fc6270 */
[----:B------:R-:W-:Y:S01]  /*3750*/  @!P3 IMAD.MOV R81, RZ, RZ, -R81 ;  /* 0x000000ffff51b224 */ /* 0x000fe200078e0a51 */
[----:B------:R-:W-:Y:S01]  /*3760*/  ISETP.GE.AND P4, PT, R58, RZ, PT ;  /* 0x000000ff3a00720c */ /* 0x000fe20003f86270 */
[----:B------:R-:W-:Y:S01]  /*3770*/  IMAD R79, R79, UR40, RZ ;  /* 0x000000284f4f7c24 */ /* 0x000fe2000f8e02ff */
[----:B------:R-:W-:Y:S01]  /*3780*/  ISETP.GE.AND P5, PT, R52, RZ, PT ;  /* 0x000000ff3400720c */ /* 0x000fe20003fa6270 */
[--C-:B------:R-:W-:Y:S01]  /*3790*/  @!P1 IMAD.IADD R101, R101, 0x1, -R6.reuse ;  /* 0x0000000165659824 */ /* 0x100fe200078e0a06 */
[C---:B------:R-:W-:Y:S01]  /*37a0*/  ISETP.GT.U32.AND P1, PT, R6.reuse, R93, PT ;  /* 0x0000005d0600720c */ /* 0x040fe20003f24070 */
[--C-:B------:R-:W-:Y:S01]  /*37b0*/  @!P0 IMAD.IADD R103, R103, 0x1, -R6.reuse ;  /* 0x0000000167678824 */ /* 0x100fe200078e0a06 */
[----:B------:R-:W-:Y:S01]  /*37c0*/  ISETP.GT.U32.AND P3, PT, R6, R97, PT ;  /* 0x000000610600720c */ /* 0x000fe20003f64070 */
[----:B------:R-:W-:Y:S01]  /*37d0*/  IMAD R79, R0, UR40, RZ ;  /* 0x00000028004f7c24 */ /* 0x000fe2000f8e02ff */
[C---:B------:R-:W-:Y:S01]  /*37e0*/  ISETP.GT.U32.AND P0, PT, R6.reuse, R101, PT ;  /* 0x000000650600720c */ /* 0x040fe20003f04070 */
[----:B------:R-:W-:Y:S01]  /*37f0*/  @!P2 IMAD.MOV R83, RZ, RZ, -R83 ;  /* 0x000000ffff53a224 */ /* 0x000fe200078e0a53 */
[C---:B------:R-:W-:Y:S01]  /*3800*/  ISETP.GT.U32.AND P2, PT, R6.reuse, R95, PT ;  /* 0x0000005f0600720c */ /* 0x040fe20003f44070 */
[----:B------:R-:W-:Y:S01]  /*3810*/  @!P6 IMAD.MOV R85, RZ, RZ, -R85 ;  /* 0x000000ffff55e224 */ /* 0x000fe200078e0a55 */
[C---:B------:R-:W-:Y:S01]  /*3820*/  ISETP.GT.U32.AND P6, PT, R6.reuse, R99, PT ;  /* 0x000000630600720c */ /* 0x040fe20003fc4070 */
[----:B------:R-:W-:Y:S01]  /*3830*/  @!P4 IMAD.MOV R89, RZ, RZ, -R89 ;  /* 0x000000ffff59c224 */ /* 0x000fe200078e0a59 */
[----:B------:R-:W-:Y:S01]  /*3840*/  ISETP.GT.U32.AND P4, PT, R6, R103, PT ;  /* 0x000000670600720c */ /* 0x000fe20003f84070 */
[----:B------:R-:W-:Y:S01]  /*3850*/  @!P5 IMAD.MOV R87, RZ, RZ, -R87 ;  /* 0x000000ffff57d224 */ /* 0x000fe200078e0a57 */
[----:B------:R-:W-:Y:S01]  /*3860*/  ISETP.GE.AND P5, PT, R60, RZ, PT ;  /* 0x000000ff3c00720c */ /* 0x000fe20003fa6270 */
[--C-:B------:R-:W-:Y:S01]  /*3870*/  @!P1 IMAD.IADD R93, R93, 0x1, -R6.reuse ;  /* 0x000000015d5d9824 */ /* 0x100fe200078e0a06 */
        /* <DEDUP_REMOVED lines=9> */
[----:B------:R-:W-:Y:S01]  /*3910*/  @!P4 IMAD.IADD R103, R103, 0x1, -R6 ;  /* 0x000000016767c824 */ /* 0x000fe200078e0a06 */
[----:B------:R-:W-:Y:S01]  /*3920*/  ISETP.NE.AND P4, PT, R45, RZ, PT ;  /* 0x000000ff2d00720c */ /* 0x000fe20003f85270 */
[----:B------:R-:W-:Y:S01]  /*3930*/  @!P5 IMAD.MOV R91, RZ, RZ, -R91 ;  /* 0x000000ffff5bd224 */ /* 0x000fe200078e0a5b */
[----:B------:R-:W-:Y:S01]  /*3940*/  LOP3.LUT R6, RZ, R45, RZ, 0x33, !PT ;  /* 0x0000002dff067212 */ /* 0x000fe200078e33ff */
[----:B------:R-:W-:Y:S01]  /*3950*/  @!P1 IMAD.MOV R93, RZ, RZ, -R93 ;  /* 0x000000ffff5d9224 */ /* 0x000fe200078e0a5d */
[----:B------:R-:W-:Y:S01]  /*3960*/  ISETP.GE.AND P5, PT, R2, RZ, PT ;  /* 0x000000ff0200720c */ /* 0x000fe20003fa6270 */
[----:B------:R-:W-:Y:S01]  /*3970*/  IMAD R79, R135, UR40, RZ ;  /* 0x00000028874f7c24 */ /* 0x000fe2000f8e02ff */
[C---:B------:R-:W-:Y:S01]  /*3980*/  SEL R8, R6.reuse, R8, !P4 ;  /* 0x0000000806087207 */ /* 0x040fe20006000000 */
[----:B------:R-:W-:Y:S01]  /*3990*/  @!P0 IMAD.MOV R101, RZ, RZ, -R101 ;  /* 0x000000ffff658224 */ /* 0x000fe200078e0a65 */
[C---:B------:R-:W-:Y:S01]  /*39a0*/  SEL R9, R6.reuse, R9, !P4 ;  /* 0x0000000906097207 */ /* 0x040fe20006000000 */
[----:B------:R-:W-:Y:S01]  /*39b0*/  @!P2 IMAD.MOV R95, RZ, RZ, -R95 ;  /* 0x000000ffff5fa224 */ /* 0x000fe200078e0a5f */
[----:B------:R-:W-:Y:S01]  /*39c0*/  SEL R12, R6, R12, !P4 ;  /* 0x0000000c060c7207 */ /* 0x000fe20006000000 */
[----:B------:R-:W-:Y:S01]  /*39d0*/  IMAD R8, R8, UR5, RZ ;  /* 0x0000000508087c24 */ /* 0x000fe2000f8e02ff */
[C---:B------:R-:W-:Y:S01]  /*39e0*/  SEL R14, R6.reuse, R14, !P4 ;  /* 0x0000000e060e7207 */ /* 0x040fe20006000000 */
[----:B------:R-:W-:Y:S01]  /*39f0*/  IMAD R9, R9, UR5, RZ ;  /* 0x0000000509097c24 */ /* 0x000fe2000f8e02ff */
[----:B------:R-:W-:Y:S01]  /*3a00*/  SEL R13, R6, R13, !P4 ;  /* 0x0000000d060d7207 */ /* 0x000fe20006000000 */
[----:B------:R-:W-:Y:S01]  /*3a10*/  IMAD R12, R12, UR5, RZ ;  /* 0x000000050c0c7c24 */ /* 0x000fe2000f8e02ff */
[----:B------:R-:W-:Y:S01]  /*3a20*/  SEL R10, R6, R10, !P4 ;  /* 0x0000000a060a7207 */ /* 0x000fe20006000000 */
[----:B------:R-:W-:Y:S01]  /*3a30*/  IMAD R14, R14, UR5, RZ ;  /* 0x000000050e0e7c24 */ /* 0x000fe2000f8e02ff */
[C---:B------:R-:W-:Y:S01]  /*3a40*/  SEL R15, R6.reuse, R15, !P4 ;  /* 0x0000000f060f7207 */ /* 0x040fe20006000000 */
[----:B------:R-:W-:Y:S01]  /*3a50*/  IMAD R13, R13, UR5, RZ ;  /* 0x000000050d0d7c24 */ /* 0x000fe2000f8e02ff */
[C---:B------:R-:W-:Y:S01]  /*3a60*/  SEL R18, R6.reuse, R18, !P4 ;  /* 0x0000001206127207 */ /* 0x040fe20006000000 */
[----:B------:R-:W-:Y:S01]  /*3a70*/  @!P6 IMAD.MOV R99, RZ, RZ, -R99 ;  /* 0x000000ffff63e224 */ /* 0x000fe200078e0a63 */
[----:B------:R-:W-:Y:S01]  /*3a80*/  SEL R20, R6, R20, !P4 ;  /* 0x0000001406147207 */ /* 0x000fe20006000000 */
[----:B------:R-:W-:Y:S01]  /*3a90*/  @!P5 IMAD.MOV R103, RZ, RZ, -R103 ;  /* 0x000000ffff67d224 */ /* 0x000fe200078e0a67 */
[----:B---3--:R-:W-:Y:S01]  /*3aa0*/  LEA R187, P2, R8, R218, 0x1 ;  /* 0x000000da08bb7211 */ /* 0x008fe200078408ff */
[----:B------:R-:W-:Y:S01]  /*3ab0*/  IMAD R10, R10, UR5, RZ ;  /* 0x000000050a0a7c24 */ /* 0x000fe2000f8e02ff */
[C---:B------:R-:W-:Y:S01]  /*3ac0*/  SEL R19, R6.reuse, R19, !P4 ;  /* 0x0000001306137207 */ /* 0x040fe20006000000 */
[----:B------:R-:W-:Y:S01]  /*3ad0*/  IMAD R15, R15, UR5, RZ ;  /* 0x000000050f0f7c24 */ /* 0x000fe2000f8e02ff */
[----:B------:R-:W-:Y:S01]  /*3ae0*/  SEL R11, R6, R11, !P4 ;  /* 0x0000000b060b7207 */ /* 0x000fe20006000000 */
[----:B------:R-:W-:Y:S01]  /*3af0*/  IMAD R18, R18, UR5, RZ ;  /* 0x0000000512127c24 */ /* 0x000fe2000f8e02ff */
[----:B------:R-:W-:Y:S01]  /*3b00*/  SEL R61, R6, R61, !P4 ;  /* 0x0000003d063d7207 */ /* 0x000fe20006000000 */
[----:B------:R-:W-:Y:S01]  /*3b10*/  IMAD R20, R20, UR5, RZ ;  /* 0x0000000514147c24 */ /* 0x000fe2000f8e02ff */
[----:B------:R-:W-:Y:S01]  /*3b20*/  @!P3 IADD3 R97, -R97, RZ, RZ ;  /* 0x000000ff6161b210 */ /* 0x000fe20007ffe1ff */
[----:B------:R-:W-:Y:S01]  /*3b30*/  IMAD R19, R19, UR5, RZ ;  /* 0x0000000513137c24 */ /* 0x000fe2000f8e02ff */
[C---:B------:R-:W-:Y:S01]  /*3b40*/  SEL R63, R6.reuse, R63, !P4 ;  /* 0x0000003f063f7207 */ /* 0x040fe20006000000 */
[----:B------:R-:W-:Y:S01]  /*3b50*/  IMAD R11, R11, UR5, RZ ;  /* 0x000000050b0b7c24 */ /* 0x000fe2000f8e02ff */
[C---:B------:R-:W-:Y:S01]  /*3b60*/  SEL R16, R6.reuse, R16, !P4 ;  /* 0x0000001006107207 */ /* 0x040fe20006000000 */
[----:B------:R-:W-:Y:S01]  /*3b70*/  IMAD R186, R61, UR5, RZ ;  /* 0x000000053dba7c24 */ /* 0x000fe2000f8e02ff */
[C---:B------:R-:W-:Y:S01]  /*3b80*/  SEL R21, R6.reuse, R21, !P4 ;  /* 0x0000001506157207 */ /* 0x040fe20006000000 */
[----:B------:R-:W-:Y:S01]  /*3b90*/  IMAD R80, R63, UR5, RZ ;  /* 0x000000053f507c24 */ /* 0x000fe2000f8e02ff */
[----:B------:R-:W-:Y:S01]  /*3ba0*/  SEL R24, R6, R24, !P4 ;  /* 0x0000001806187207 */ /* 0x000fe20006000000 */
[----:B------:R-:W-:Y:S01]  /*3bb0*/  IMAD R16, R16, UR5, RZ ;  /* 0x0000000510107c24 */ /* 0x000fe2000f8e02ff */
[-C--:B------:R-:W-:Y:S01]  /*3bc0*/  LEA R188, P3, R9, R218.reuse, 0x1 ;  /* 0x000000da09bc7211 */ /* 0x080fe200078608ff */
[----:B------:R-:W-:Y:S01]  /*3bd0*/  IMAD R21, R21, UR5, RZ ;  /* 0x0000000515157c24 */ /* 0x000fe2000f8e02ff */
[----:B------:R-:W-:Y:S01]  /*3be0*/  LEA R190, P6, R12, R218, 0x1 ;  /* 0x000000da0cbe7211 */ /* 0x000fe200078c08ff */
[----:B------:R-:W-:Y:S01]  /*3bf0*/  IMAD R79, R129, UR40, RZ ;  /* 0x00000028814f7c24 */ /* 0x000fe2000f8e02ff */
[----:B------:R-:W-:Y:S01]  /*3c00*/  LEA.HI.X.SX32 R162, R8, R219, 0x1, P2 ;  /* 0x000000db08a27211 */ /* 0x000fe200010f0eff */
[----:B------:R-:W-:Y:S01]  /*3c10*/  IMAD R79, R124, UR40, RZ ;  /* 0x000000287c4f7c24 */ /* 0x000fe2000f8e02ff */
[----:B------:R-:W-:Y:S01]  /*3c20*/  SEL R26, R6, R26, !P4 ;  /* 0x0000001a061a7207 */ /* 0x000fe20006000000 */
[----:B------:R-:W-:Y:S01]  /*3c30*/  IMAD R79, R118, UR40, RZ ;  /* 0x00000028764f7c24 */ /* 0x000fe2000f8e02ff */
[----:B------:R-:W-:Y:S01]  /*3c40*/  LEA R192, P2, R14, R218, 0x1 ;  /* 0x000000da0ec07211 */ /* 0x000fe200078408ff */
[----:B------:R-:W-:Y:S01]  /*3c50*/  IMAD R79, R108, UR40, RZ ;  /* 0x000000286c4f7c24 */ /* 0x000fe2000f8e02ff */
[----:B------:R-:W-:Y:S01]  /*3c60*/  LEA.HI R244, R7, R244, RZ, 0x7 ;  /* 0x000000f407f47211 */ /* 0x000fe200078f38ff */
[----:B------:R-:W-:Y:S01]  /*3c70*/  IMAD R26, R26, UR5, RZ ;  /* 0x000000051a1a7c24 */ /* 0x000fe2000f8e02ff */
[----:B------:R-:W-:Y:S01]  /*3c80*/  SEL R25, R6, R25, !P4 ;  /* 0x0000001906197207 */ /* 0x000fe20006000000 */
[----:B------:R-:W-:Y:S01]  /*3c90*/  IMAD R79, R105, UR40, RZ ;  /* 0x00000028694f7c24 */ /* 0x000fe2000f8e02ff */
[----:B------:R-:W-:Y:S01]  /*3ca0*/  LEA R191, P1, R13, R218, 0x1 ;  /* 0x000000da0dbf7211 */ /* 0x000fe200078208ff */
[----:B------:R-:W-:Y:S01]  /*3cb0*/  IMAD R79, R102, UR40, RZ ;  /* 0x00000028664f7c24 */ /* 0x000fe2000f8e02ff */
[C---:B------:R-:W-:Y:S01]  /*3cc0*/  SEL R17, R6.reuse, R17, !P4 ;  /* 0x0000001106117207 */ /* 0x040fe20006000000 */
[----:B------:R-:W-:Y:S01]  /*3cd0*/  IMAD R25, R25, UR5, RZ ;  /* 0x0000000519197c24 */ /* 0x000fe2000f8e02ff */
[----:B------:R-:W-:-:S02]  /*3ce0*/  SEL R22, R6, R22, !P4 ;  /* 0x0000001606167207 */ /* 0x000fc40006000000 */
[----:B------:R-:W-:Y:S02]  /*3cf0*/  CS2R R44, SRZ ;  /* 0x00000000002c7805 */ /* 0x000fe4000001ff00 */
[C---:B------:R-:W-:Y:S01]  /*3d00*/  SEL R23, R6.reuse, R23, !P4 ;  /* 0x0000001706177207 */ /* 0x040fe20006000000 */
[----:B------:R-:W-:Y:S01]  /*3d10*/  IMAD R17, R17, UR5, RZ ;  /* 0x0000000511117c24 */ /* 0x000fe2000f8e02ff */
[----:B------:R-:W-:Y:S01]  /*3d20*/  SEL R27, R6, R27, !P4 ;  /* 0x0000001b061b7207 */ /* 0x000fe20006000000 */
[----:B------:R-:W-:Y:S01]  /*3d30*/  IMAD R22, R22, UR5, RZ ;  /* 0x0000000516167c24 */ /* 0x000fe2000f8e02ff */
[C---:B------:R-:W-:Y:S01]  /*3d40*/  SEL R28, R6.reuse, R28, !P4 ;  /* 0x0000001c061c7207 */ /* 0x040fe20006000000 */
[----:B------:R-:W-:Y:S01]  /*3d50*/  IMAD R23, R23, UR5, RZ ;  /* 0x0000000517177c24 */ /* 0x000fe2000f8e02ff */
[C---:B------:R-:W-:Y:S01]  /*3d60*/  SEL R29, R6.reuse, R29, !P4 ;  /* 0x0000001d061d7207 */ /* 0x040fe20006000000 */
[----:B------:R-:W-:Y:S01]  /*3d70*/  IMAD R27, R27, UR5, RZ ;  /* 0x000000051b1b7c24 */ /* 0x000fe2000f8e02ff */
[----:B------:R-:W-:Y:S01]  /*3d80*/  SEL R30, R6, R30, !P4 ;  /* 0x0000001e061e7207 */ /* 0x000fe20006000000 */
        /* <DEDUP_REMOVED lines=79> */
[-C--:B------:R-:W-:Y:S01]  /*4280*/  LEA.HI.X.SX32 R164, R9, R219.reuse, 0x1, P3 ;  /* 0x000000db09a47211 */ /* 0x080fe200018f0eff */
[----:B------:R-:W-:Y:S01]  /*4290*/  IMAD R101, R101, UR5, RZ ;  /* 0x0000000565657c24 */ /* 0x000fe2000f8e02ff */
[-C--:B------:R-:W-:Y:S01]  /*42a0*/  LEA.HI.X.SX32 R61, R12, R219.reuse, 0x1, P6 ;  /* 0x000000db0c3d7211 */ /* 0x080fe200030f0eff */
[----:B------:R-:W-:Y:S01]  /*42b0*/  IMAD R24, R6, UR5, RZ ;  /* 0x0000000506187c24 */ /* 0x000fe2000f8e02ff */
[-C--:B------:R-:W-:Y:S01]  /*42c0*/  LEA R166, P4, R10, R218.reuse, 0x1 ;  /* 0x000000da0aa67211 */ /* 0x080fe200078808ff */
[----:B------:R-:W-:Y:S01]  /*42d0*/  IMAD R97, R97, UR5, RZ ;  /* 0x0000000561617c24 */ /* 0x000fe2000f8e02ff */
[-C--:B------:R-:W-:Y:S01]  /*42e0*/  LEA R193, P3, R15, R218.reuse, 0x1 ;  /* 0x000000da0fc17211 */ /* 0x080fe200078608ff */
[----:B------:R-:W-:Y:S01]  /*42f0*/  IMAD R93, R93, UR5, RZ ;  /* 0x000000055d5d7c24 */ /* 0x000fe2000f8e02ff */
[-C--:B------:R-:W-:Y:S01]  /*4300*/  LEA R196, P6, R18, R218.reuse, 0x1 ;  /* 0x000000da12c47211 */ /* 0x080fe200078c08ff */
[----:B------:R-:W-:Y:S01]  /*4310*/  UMOV UR4, URZ ;  /* 0x0000003f00047c82 */ /* 0x000fe20008000000 */
[-C--:B------:R-:W-:Y:S01]  /*4320*/  LEA.HI.X.SX32 R63, R14, R219.reuse, 0x1, P2 ;  /* 0x000000db0e3f7211 */ /* 0x080fe200010f0eff */
[----:B------:R-:W-:Y:S01]  /*4330*/  UMOV UR5, URZ ;  /* 0x0000003f00057c82 */ /* 0x000fe20008000000 */
[-C--:B------:R-:W-:Y:S01]  /*4340*/  LEA.HI.X.SX32 R62, R13, R219.reuse, 0x1, P1 ;  /* 0x000000db0d3e7211 */ /* 0x080fe200008f0eff */
[----:B------:R-:W-:Y:S01]  /*4350*/  IMAD R252, R252, UR40, RZ ;  /* 0x00000028fcfc7c24 */ /* 0x000fe2000f8e02ff */
[-C--:B------:R-:W-:Y:S01]  /*4360*/  LEA R198, P2, R20, R218.reuse, 0x1 ;  /* 0x000000da14c67211 */ /* 0x080fe200078408ff */
[----:B------:R-:W-:Y:S01]  /*4370*/  IMAD R251, R251, UR40, RZ ;  /* 0x00000028fbfb7c24 */ /* 0x000fe2000f8e02ff */
[-C--:B------:R-:W-:Y:S01]  /*4380*/  LEA R197, P1, R19, R218.reuse, 0x1 ;  /* 0x000000da13c57211 */ /* 0x080fe200078208ff */
[----:B------:R-:W-:Y:S01]  /*4390*/  IMAD R250, R250, UR40, RZ ;  /* 0x00000028fafa7c24 */ /* 0x000fe2000f8e02ff */
[-C--:B------:R-:W-:Y:S01]  /*43a0*/  LEA R189, P5, R11, R218.reuse, 0x1 ;  /* 0x000000da0bbd7211 */ /* 0x080fe200078a08ff */
[----:B------:R-:W-:Y:S01]  /*43b0*/  IMAD R249, R249, UR40, RZ ;  /* 0x00000028f9f97c24 */ /* 0x000fe2000f8e02ff */
[-C--:B------:R-:W-:Y:S01]  /*43c0*/  LEA.HI.X.SX32 R59, R10, R219.reuse, 0x1, P4 ;  /* 0x000000db0a3b7211 */ /* 0x080fe200020f0eff */
[----:B------:R-:W-:Y:S01]  /*43d0*/  IMAD R248, R248, UR40, RZ ;  /* 0x00000028f8f87c24 */ /* 0x000fe2000f8e02ff */
[-C--:B------:R-:W-:Y:S01]  /*43e0*/  LEA.HI.X.SX32 R64, R15, R219.reuse, 0x1, P3 ;  /* 0x000000db0f407211 */ /* 0x080fe200018f0eff */
[----:B------:R-:W-:Y:S01]  /*43f0*/  IMAD R247, R247, UR40, RZ ;  /* 0x00000028f7f77c24 */ /* 0x000fe2000f8e02ff */
[----:B------:R-:W-:Y:S01]  /*4400*/  LEA.HI.X.SX32 R67, R18, R219, 0x1, P6 ;  /* 0x000000db12437211 */ /* 0x000fe200030f0eff */
[----:B------:R-:W-:Y:S01]  /*4410*/  IMAD R246, R246, UR40, RZ ;  /* 0x00000028f6f67c24 */ /* 0x000fe2000f8e02ff */
[-C--:B------:R-:W-:Y:S01]  /*4420*/  LEA R194, P4, R16, R218.reuse, 0x1 ;  /* 0x000000da10c27211 */ /* 0x080fe200078808ff */
[----:B------:R-:W-:Y:S01]  /*4430*/  IMAD R245, R245, UR40, RZ ;  /* 0x00000028f5f57c24 */ /* 0x000fe2000f8e02ff */
[----:B------:R-:W-:-:S02]  /*4440*/  LEA R199, P3, R21, R218, 0x1 ;  /* 0x000000da15c77211 */ /* 0x000fc400078608ff */
[-C--:B------:R-:W-:Y:S02]  /*4450*/  LEA R202, P6, R5, R218.reuse, 0x1 ;  /* 0x000000da05ca7211 */ /* 0x080fe400078c08ff */
[-C--:B------:R-:W-:Y:S02]  /*4460*/  LEA.HI.X.SX32 R69, R20, R219.reuse, 0x1, P2 ;  /* 0x000000db14457211 */ /* 0x080fe400010f0eff */
[-C--:B------:R-:W-:Y:S02]  /*4470*/  LEA.HI.X.SX32 R68, R19, R219.reuse, 0x1, P1 ;  /* 0x000000db13447211 */ /* 0x080fe400008f0eff */
[-C--:B------:R-:W-:Y:S02]  /*4480*/  LEA R220, P2, R26, R218.reuse, 0x1 ;  /* 0x000000da1adc7211 */ /* 0x080fe400078408ff */
[----:B------:R-:W-:Y:S02]  /*4490*/  LEA.HI.X.SX32 R60, R11, R219, 0x1, P5 ;  /* 0x000000db0b3c7211 */ /* 0x000fe400028f0eff */
[----:B------:R-:W-:-:S02]  /*44a0*/  LEA R203, P1, R25, R218, 0x1 ;  /* 0x000000da19cb7211 */ /* 0x000fc400078208ff */
[-C--:B------:R-:W-:Y:S02]  /*44b0*/  LEA R195, P5, R17, R218.reuse, 0x1 ;  /* 0x000000da11c37211 */ /* 0x080fe400078a08ff */
[-C--:B------:R-:W-:Y:S02]  /*44c0*/  LEA.HI.X.SX32 R65, R16, R219.reuse, 0x1, P4 ;  /* 0x000000db10417211 */ /* 0x080fe400020f0eff */
[-C--:B------:R-:W-:Y:S02]  /*44d0*/  LEA.HI.X.SX32 R70, R21, R219.reuse, 0x1, P3 ;  /* 0x000000db15467211 */ /* 0x080fe400018f0eff */
[----:B------:R-:W-:Y:S02]  /*44e0*/  LEA.HI.X.SX32 R73, R5, R219, 0x1, P6 ;  /* 0x000000db05497211 */ /* 0x000fe400030f0eff */
[-C--:B------:R-:W-:Y:S02]  /*44f0*/  LEA R200, P4, R22, R218.reuse, 0x1 ;  /* 0x000000da16c87211 */ /* 0x080fe400078808ff */
        /* <DEDUP_REMOVED lines=10> */
[----:B------:R-:W-:Y:S02]  /*45a0*/  CS2R R26, SRZ ;  /* 0x00000000001a7805 */ /* 0x000fe4000001ff00 */
[----:B------:R-:W-:Y:S02]  /*45b0*/  LEA.HI.X.SX32 R170, R30, R219, 0x1, P6 ;  /* 0x000000db1eaa7211 */ /* 0x000fe400030f0eff */
[----:B------:R-:W-:-:S02]  /*45c0*/  LEA R222, P4, R28, R218, 0x1 ;  /* 0x000000da1cde7211 */ /* 0x000fc400078808ff */
[-C--:B------:R-:W-:Y:S02]  /*45d0*/  LEA R13, P3, R33, R218.reuse, 0x1 ;  /* 0x000000da210d7211 */ /* 0x080fe400078608ff */
[-C--:B------:R-:W-:Y:S02]  /*45e0*/  LEA R16, P6, R36, R218.reuse, 0x1 ;  /* 0x000000da24107211 */ /* 0x080fe400078c08ff */
[-C--:B------:R-:W-:Y:S02]  /*45f0*/  LEA.HI.X.SX32 R171, R32, R219.reuse, 0x1, P2 ;  /* 0x000000db20ab7211 */ /* 0x080fe400010f0eff */
[----:B------:R-:W-:Y:S02]  /*4600*/  LEA.HI.X.SX32 R134, R31, R219, 0x1, P1 ;  /* 0x000000db1f867211 */ /* 0x000fe400008f0eff */
[----:B------:R-:W-:Y:S02]  /*4610*/  CS2R R30, SRZ ;  /* 0x00000000001e7805 */ /* 0x000fe4000001ff00 */
[----:B------:R-:W-:-:S02]  /*4620*/  LEA R6, P2, R38, R218, 0x1 ;  /* 0x000000da26067211 */ /* 0x000fc400078408ff */
[-C--:B------:R-:W-:Y:S02]  /*4630*/  LEA.HI.X.SX32 R72, R23, R219.reuse, 0x1, P5 ;  /* 0x000000db17487211 */ /* 0x080fe400028f0eff */
[-C--:B------:R-:W-:Y:S02]  /*4640*/  LEA R17, P1, R37, R218.reuse, 0x1 ;  /* 0x000000da25117211 */ /* 0x080fe400078208ff */
[----:B------:R-:W-:Y:S02]  /*4650*/  LEA R223, P5, R29, R218, 0x1 ;  /* 0x000000da1ddf7211 */ /* 0x000fe400078a08ff */
[-C--:B------:R-:W-:Y:S02]  /*4660*/  LEA.HI.X.SX32 R138, R28, R219.reuse, 0x1, P4 ;  /* 0x000000db1c8a7211 */ /* 0x080fe400020f0eff */
[----:B------:R-:W-:Y:S02]  /*4670*/  LEA.HI.X.SX32 R132, R33, R219, 0x1, P3 ;  /* 0x000000db21847211 */ /* 0x000fe400018f0eff */
[----:B------:R-:W-:-:S02]  /*4680*/  CS2R R32, SRZ ;  /* 0x0000000000207805 */ /* 0x000fc4000001ff00 */
[-C--:B------:R-:W-:Y:S02]  /*4690*/  LEA.HI.X.SX32 R173, R36, R219.reuse, 0x1, P6 ;  /* 0x000000db24ad7211 */ /* 0x080fe400030f0eff */
[-C--:B------:R-:W-:Y:S02]  /*46a0*/  LEA R14, P4, R34, R218.reuse, 0x1 ;  /* 0x000000da220e7211 */ /* 0x080fe400078808ff */
[-C--:B------:R-:W-:Y:S02]  /*46b0*/  LEA R58, P3, R39, R218.reuse, 0x1 ;  /* 0x000000da273a7211 */ /* 0x080fe400078608ff */
[----:B------:R-:W-:Y:S02]  /*46c0*/  LEA R23, P6, R42, R218, 0x1 ;  /* 0x000000da2a177211 */ /* 0x000fe400078c08ff */
[-C--:B------:R-:W-:Y:S02]  /*46d0*/  LEA.HI.X.SX32 R174, R38, R219.reuse, 0x1, P2 ;  /* 0x000000db26ae7211 */ /* 0x080fe400010f0eff */
[----:B------:R-:W-:-:S02]  /*46e0*/  LEA.HI.X.SX32 R128, R37, R219, 0x1, P1 ;  /* 0x000000db25807211 */ /* 0x000fc400008f0eff */
[----:B------:R-:W-:Y:S02]  /*46f0*/  CS2R R36, SRZ ;  /* 0x0000000000247805 */ /* 0x000fe4000001ff00 */
[-C--:B------:R-:W-:Y:S02]  /*4700*/  LEA R21, P2, R49, R218.reuse, 0x1 ;  /* 0x000000da31157211 */ /* 0x080fe400078408ff */
[----:B------:R-:W-:Y:S02]  /*4710*/  LEA.HI.X.SX32 R140, R29, R219, 0x1, P5 ;  /* 0x000000db1d8c7211 */ /* 0x000fe400028f0eff */
[----:B------:R-:W-:Y:S02]  /*4720*/  CS2R R28, SRZ ;  /* 0x00000000001c7805 */ /* 0x000fe4000001ff00 */
[-C--:B------:R-:W-:Y:S02]  /*4730*/  LEA R22, P1, R43, R218.reuse, 0x1 ;  /* 0x000000da2b167211 */ /* 0x080fe400078208ff */
[----:B------:R-:W-:-:S02]  /*4740*/  LEA R15, P5, R35, R218, 0x1 ;  /* 0x000000da230f7211 */ /* 0x000fc400078a08ff */
[-C--:B------:R-:W-:Y:S02]  /*4750*/  LEA.HI.X.SX32 R172, R34, R219.reuse, 0x1, P4 ;  /* 0x000000db22ac7211 */ /* 0x080fe400020f0eff */
[-C--:B------:R-:W-:Y:S02]  /*4760*/  LEA.HI.X.SX32 R175, R39, R219.reuse, 0x1, P3 ;  /* 0x000000db27af7211 */ /* 0x080fe400018f0eff */
[----:B------:R-:W-:Y:S02]  /*4770*/  CS2R R38, SRZ ;  /* 0x0000000000267805 */ /* 0x000fe4000001ff00 */
[----:B------:R-:W-:Y:S02]  /*4780*/  LEA.HI.X.SX32 R177, R42, R219, 0x1, P6 ;  /* 0x000000db2ab17211 */ /* 0x000fe400030f0eff */
[-C--:B------:R-:W-:Y:S02]  /*4790*/  LEA R57, P4, R40, R218.reuse, 0x1 ;  /* 0x000000da28397211 */ /* 0x080fe400078808ff */
[----:B------:R-:W-:-:S02]  /*47a0*/  LEA R20, P3, R51, R218, 0x1 ;  /* 0x000000da33147211 */ /* 0x000fc400078608ff */
[-C--:B------:R-:W-:Y:S02]  /*47b0*/  LEA R18, P6, R182, R218.reuse, 0x1 ;  /* 0x000000dab6127211 */ /* 0x080fe400078c08ff */
[-C--:B------:R-:W-:Y:S02]  /*47c0*/  LEA.HI.X.SX32 R179, R49, R219.reuse, 0x1, P2 ;  /* 0x000000db31b37211 */ /* 0x080fe400010f0eff */
[----:B------:R-:W-:Y:S02]  /*47d0*/  CS2R R48, SRZ ;  /* 0x0000000000307805 */ /* 0x000fe4000001ff00 */
[----:B------:R-:W-:Y:S02]  /*47e0*/  LEA.HI.X.SX32 R178, R43, R219, 0x1, P1 ;  /* 0x000000db2bb27211 */ /* 0x000fe400008f0eff */
[----:B------:R-:W-:Y:S02]  /*47f0*/  CS2R R42, SRZ ;  /* 0x00000000002a7805 */ /* 0x000fe4000001ff00 */
[----:B------:R-:W-:-:S02]  /*4800*/  LEA R8, P2, R184, R218, 0x1 ;  /* 0x000000dab8087211 */ /* 0x000fc400078408ff */
[-C--:B------:R-:W-:Y:S02]  /*4810*/  LEA.HI.X.SX32 R130, R35, R219.reuse, 0x1, P5 ;  /* 0x000000db23827211 */ /* 0x080fe400028f0eff */
[----:B------:R-:W-:Y:S02]  /*4820*/  CS2R R34, SRZ ;  /* 0x0000000000227805 */ /* 0x000fe4000001ff00 */
[-C--:B------:R-:W-:Y:S02]  /*4830*/  LEA R7, P1, R47, R218.reuse, 0x1 ;  /* 0x000000da2f077211 */ /* 0x080fe400078208ff */
[----:B------:R-:W-:Y:S02]  /*4840*/  LEA R56, P5, R41, R218, 0x1 ;  /* 0x000000da29387211 */ /* 0x000fe400078a08ff */
[-C--:B------:R-:W-:Y:S02]  /*4850*/  LEA.HI.X.SX32 R126, R40, R219.reuse, 0x1, P4 ;  /* 0x000000db287e7211 */ /* 0x080fe400020f0eff */
[----:B------:R-:W-:-:S02]  /*4860*/  LEA.HI.X.SX32 R180, R51, R219, 0x1, P3 ;  /* 0x000000db33b47211 */ /* 0x000fc400018f0eff */
[----:B------:R-:W-:Y:S02]  /*4870*/  CS2R R50, SRZ ;  /* 0x0000000000327805 */ /* 0x000fe4000001ff00 */
[-C--:B------:R-:W-:Y:S02]  /*4880*/  LEA.HI.X.SX32 R182, R182, R219.reuse, 0x1, P6 ;  /* 0x000000dbb6b67211 */ /* 0x080fe400030f0eff */
[-C--:B------:R-:W-:Y:S02]  /*4890*/  LEA R5, P4, R53, R218.reuse, 0x1 ;  /* 0x000000da35057211 */ /* 0x080fe400078808ff */
[-C--:B------:R-:W-:Y:S02]  /*48a0*/  LEA R9, P3, R186, R218.reuse, 0x1 ;  /* 0x000000daba097211 */ /* 0x080fe400078608ff */
[----:B------:R-:W-:Y:S02]  /*48b0*/  LEA R226, P6, R84, R218, 0x1 ;  /* 0x000000da54e27211 */ /* 0x000fe400078c08ff */
[----:B------:R-:W-:-:S02]  /*48c0*/  LEA.HI.X.SX32 R184, R184, R219, 0x1, P2 ;  /* 0x000000dbb8b87211 */ /* 0x000fc400010f0eff */
[-C--:B------:R-:W-:Y:S02]  /*48d0*/  LEA.HI.X.SX32 R185, R47, R219.reuse, 0x1, P1 ;  /* 0x000000db2fb97211 */ /* 0x080fe400008f0eff */
[----:B------:R-:W-:Y:S02]  /*48e0*/  CS2R R46, SRZ ;  /* 0x00000000002e7805 */ /* 0x000fe4000001ff00 */
[-C--:B------:R-:W-:Y:S02]  /*48f0*/  LEA R228, P2, R204, R218.reuse, 0x1 ;  /* 0x000000dacce47211 */ /* 0x080fe400078408ff */
[----:B------:R-:W-:Y:S02]  /*4900*/  LEA.HI.X.SX32 R176, R41, R219, 0x1, P5 ;  /* 0x000000db29b07211 */ /* 0x000fe400028f0eff */
[----:B------:R-:W-:Y:S02]  /*4910*/  CS2R R40, SRZ ;  /* 0x0000000000287805 */ /* 0x000fe4000001ff00 */
[----:B------:R-:W-:-:S02]  /*4920*/  LEA R227, P1, R86, R218, 0x1 ;  /* 0x000000da56e37211 */ /* 0x000fc400078208ff */
[-C--:B------:R-:W-:Y:S02]  /*4930*/  LEA R19, P5, R55, R218.reuse, 0x1 ;  /* 0x000000da37137211 */ /* 0x080fe400078a08ff */
[-C--:B------:R-:W-:Y:S02]  /*4940*/  LEA.HI.X.SX32 R183, R53, R219.reuse, 0x1, P4 ;  /* 0x000000db35b77211 */ /* 0x080fe400020f0eff */
[----:B------:R-:W-:Y:S02]  /*4950*/  CS2R R52, SRZ ;  /* 0x0000000000347805 */ /* 0x000fe4000001ff00 */
[-C--:B------:R-:W-:Y:S02]  /*4960*/  LEA.HI.X.SX32 R186, R186, R219.reuse, 0x1, P3 ;  /* 0x000000dbbaba7211 */ /* 0x080fe400018f0eff */
[----:B------:R-:W-:Y:S02]  /*4970*/  LEA.HI.X.SX32 R84, R84, R219, 0x1, P6 ;  /* 0x000000db54547211 */ /* 0x000fe400030f0eff */
[----:B------:R-:W-:-:S02]  /*4980*/  LEA R224, P4, R80, R218, 0x1 ;  /* 0x000000da50e07211 */ /* 0x000fc400078808ff */
[-C--:B------:R-:W-:Y:S02]  /*4990*/  LEA R229, P3, R205, R218.reuse, 0x1 ;  /* 0x000000dacde57211 */ /* 0x080fe400078608ff */
[-C--:B------:R-:W-:Y:S02]  /*49a0*/  LEA R232, P6, R81, R218.reuse, 0x1 ;  /* 0x000000da51e87211 */ /* 0x080fe400078c08ff */
[-C--:B------:R-:W-:Y:S02]  /*49b0*/  LEA.HI.X.SX32 R204, R204, R219.reuse, 0x1, P2 ;  /* 0x000000dbcccc7211 */ /* 0x080fe400010f0eff */
[-C--:B------:R-:W-:Y:S02]  /*49c0*/  LEA.HI.X.SX32 R86, R86, R219.reuse, 0x1, P1 ;  /* 0x000000db56567211 */ /* 0x080fe400008f0eff */
[----:B------:R-:W-:Y:S02]  /*49d0*/  LEA R234, P2, R85, R218, 0x1 ;  /* 0x000000da55ea7211 */ /* 0x000fe400078408ff */
[----:B------:R-:W-:-:S02]  /*49e0*/  LEA.HI.X.SX32 R181, R55, R219, 0x1, P5 ;  /* 0x000000db37b57211 */ /* 0x000fc400028f0eff */
[----:B------:R-:W-:Y:S02]  /*49f0*/  CS2R R54, SRZ ;  /* 0x0000000000367805 */ /* 0x000fe4000001ff00 */
[-C--:B------:R-:W-:Y:S02]  /*4a00*/  LEA R233, P1, R83, R218.reuse, 0x1 ;  /* 0x000000da53e97211 */ /* 0x080fe400078208ff */
[-C--:B------:R-:W-:Y:S02]  /*4a10*/  LEA R225, P5, R82, R218.reuse, 0x1 ;  /* 0x000000da52e17211 */ /* 0x080fe400078a08ff */
[----:B------:R-:W-:Y:S01]  /*4a20*/  LEA R76, P0, R77, UR6, 0x1 ;  /* 0x000000064d4c7c11 */ /* 0x000fe2000f8008ff */
[----:B------:R-:W-:Y:S01]  /*4a30*/  UIADD3 UR6, UR12, 0x4000, URZ ;  /* 0x000040000c067890 */ /* 0x000fe2000fffe03f */
[-C--:B------:R-:W-:Y:S02]  /*4a40*/  LEA.HI.X.SX32 R80, R80, R219.reuse, 0x1, P4 ;  /* 0x000000db50507211 */ /* 0x080fe400020f0eff */
[-C--:B------:R-:W-:Y:S01]  /*4a50*/  LEA.HI.X.SX32 R205, R205, R219.reuse, 0x1, P3 ;  /* 0x000000dbcdcd7211 */ /* 0x080fe200018f0eff */
[----:B------:R-:W-:Y:S01]  /*4a60*/  USHF.R.U32.HI UR10, URZ, 0x4, UR6 ;  /* 0x000000043f0a7899 */ /* 0x000fe20008011606 */
[----:B------:R-:W-:Y:S01]  /*4a70*/  LEA.HI.X.SX32 R208, R81, R219, 0x1, P6 ;  /* 0x000000db51d07211 */ /* 0x000fe200030f0eff */
[----:B------:R-:W-:Y:S01]  /*4a80*/  UIADD3 UR6, UP0, UR8, 0x80, URZ ;  /* 0x0000008008067890 */ /* 0x000fe2000ff1e03f */
[-C--:B------:R-:W-:Y:S01]  /*4a90*/  LEA R230, P4, R206, R218.reuse, 0x1 ;  /* 0x000000dacee67211 */ /* 0x080fe200078808ff */
[----:B------:R-:W-:Y:S01]  /*4aa0*/  USGXT.U32 UR10, UR10, 0xe ;  /* 0x0000000e0a0a789a */ /* 0x000fe20008000000 */
[----:B------:R-:W-:-:S02]  /*4ab0*/  LEA R235, P3, R87, R218, 0x1 ;  /* 0x000000da57eb7211 */ /* 0x000fc400078608ff */
[-C--:B------:R-:W-:Y:S02]  /*4ac0*/  LEA.HI.X.SX32 R210, R85, R219.reuse, 0x1, P2 ;  /* 0x000000db55d27211 */ /* 0x080fe400010f0eff */
[----:B------:R-:W-:Y:S02]  /*4ad0*/  LEA.HI R81, R88, 0x4e, RZ, 0x1a ;  /* 0x0000004e58517811 */ /* 0x000fe400078fd0ff */
[-C--:B------:R-:W-:Y:S02]  /*4ae0*/  LEA.HI.X.SX32 R209, R83, R219.reuse, 0x1, P1 ;  /* 0x000000db53d17211 */ /* 0x080fe400008f0eff */
[----:B------:R-:W-:Y:S01]  /*4af0*/  LOP3.LUT R85, R0, 0x78, RZ, 0xfc, !PT ;  /* 0x0000007800557812 */ /* 0x000fe200078efcff */
[----:B------:R-:W-:Y:S01]  /*4b00*/  IMAD R3, R81, UR40, RZ ;  /* 0x0000002851037c24 */ /* 0x000fe2000f8e02ff */
[-C--:B------:R-:W-:Y:S01]  /*4b10*/  LEA.HI.X.SX32 R82, R82, R219.reuse, 0x1, P5 ;  /* 0x000000db52527211 */ /* 0x080fe200028f0eff */
[----:B------:R-:W-:Y:S01]  /*4b20*/  IMAD R81, R109, UR40, RZ ;  /* 0x000000286d517c24 */ /* 0x000fe2000f8e02ff */
[----:B------:R-:W-:Y:S01]  /*4b30*/  LEA.HI R83, R88, 0x5e, RZ, 0x1a ;  /* 0x0000005e58537811 */ /* 0x000fe200078fd0ff */
[----:B------:R-:W-:Y:S01]  /*4b40*/  IMAD R3, R85, UR40, RZ ;  /* 0x0000002855037c24 */ /* 0x000fe2000f8e02ff */
[-C--:B------:R-:W-:Y:S01]  /*4b50*/  LEA R231, P5, R207, R218.reuse, 0x1 ;  /* 0x000000dacfe77211 */ /* 0x080fe200078a08ff */
[----:B------:R-:W-:Y:S01]  /*4b60*/  IMAD R3, R139, UR40, RZ ;  /* 0x000000288b037c24 */ /* 0x000fe2000f8e02ff */
[----:B------:R-:W-:Y:S01]  /*4b70*/  LOP3.LUT R88, R0, 0x7c, RZ, 0xfc, !PT ;  /* 0x0000007c00587812 */ /* 0x000fe200078efcff */
[----:B------:R-:W-:Y:S01]  /*4b80*/  IMAD R3, R133, UR40, RZ ;  /* 0x0000002885037c24 */ /* 0x000fe2000f8e02ff */
[-C--:B------:R-:W-:Y:S01]  /*4b90*/  LEA.HI.X.SX32 R206, R206, R219.reuse, 0x1, P4 ;  /* 0x000000dbcece7211 */ /* 0x080fe200020f0eff */
[----:B------:R-:W-:Y:S01]  /*4ba0*/  IMAD R4, R83, UR40, RZ ;  /* 0x0000002853047c24 */ /* 0x000fe2000f8e02ff */
[-C--:B------:R-:W-:Y:S01]  /*4bb0*/  LEA.HI.X.SX32 R211, R87, R219.reuse, 0x1, P3 ;  /* 0x000000db57d37211 */ /* 0x080fe200018f0eff */
[----:B------:R-:W-:Y:S01]  /*4bc0*/  IMAD R78, R88, UR40, RZ ;  /* 0x00000028584e7c24 */ /* 0x000fe2000f8e02ff */
[-C--:B------:R-:W-:Y:S01]  /*4bd0*/  LEA R236, P4, R89, R218.reuse, 0x1 ;  /* 0x000000da59ec7211 */ /* 0x080fe200078808ff */
[----:B------:R-:W-:Y:S01]  /*4be0*/  IMAD R78, R137, UR40, RZ ;  /* 0x00000028894e7c24 */ /* 0x000fe2000f8e02ff */
[----:B------:R-:W-:Y:S01]  /*4bf0*/  LOP3.LUT R87, R0, 0x7a, RZ, 0xfc, !PT ;  /* 0x0000007a00577812 */ /* 0x000fe200078efcff */
[----:B------:R-:W-:Y:S01]  /*4c00*/  IMAD R3, R127, UR40, RZ ;  /* 0x000000287f037c24 */ /* 0x000fe2000f8e02ff */
[-C--:B------:R-:W-:Y:S01]  /*4c10*/  LEA.HI.X.SX32 R207, R207, R219.reuse, 0x1, P5 ;  /* 0x000000dbcfcf7211 */ /* 0x080fe200028f0eff */
[----:B------:R-:W-:Y:S01]  /*4c20*/  IMAD R78, R131, UR40, RZ ;  /* 0x00000028834e7c24 */ /* 0x000fe2000f8e02ff */
[-C--:B------:R-:W-:Y:S01]  /*4c30*/  LEA R237, P5, R91, R218.reuse, 0x1 ;  /* 0x000000da5bed7211 */ /* 0x080fe200078a08ff */
[----:B------:R-:W-:Y:S01]  /*4c40*/  IMAD R4, R87, UR40, RZ ;  /* 0x0000002857047c24 */ /* 0x000fe2000f8e02ff */
[-C--:B------:R-:W-:Y:S01]  /*4c50*/  LEA.HI.X.SX32 R212, R89, R219.reuse, 0x1, P4 ;  /* 0x000000db59d47211 */ /* 0x080fe200020f0eff */
[----:B------:R-:W-:Y:S01]  /*4c60*/  IMAD R3, R123, UR40, RZ ;  /* 0x000000287b037c24 */ /* 0x000fe2000f8e02ff */
[-C--:B------:R-:W-:Y:S01]  /*4c70*/  LEA R243, P4, R101, R218.reuse, 0x1 ;  /* 0x000000da65f37211 */ /* 0x080fe200078808ff */
[----:B------:R-:W-:Y:S01]  /*4c80*/  IMAD R4, R141, UR9, RZ ;  /* 0x000000098d047c24 */ /* 0x000fe2000f8e02ff */
[----:B------:R-:W-:Y:S01]  /*4c90*/  LEA.HI.X.SX32 R77, R77, UR7, 0x1, P0 ;  /* 0x000000074d4d7c11 */ /* 0x000fe200080f0eff */
[----:B------:R-:W-:Y:S01]  /*4ca0*/  IMAD R78, R125, UR40, RZ ;  /* 0x000000287d4e7c24 */ /* 0x000fe2000f8e02ff */
[-C--:B------:R-:W-:Y:S01]  /*4cb0*/  LEA R242, P3, R99, R218.reuse, 0x1 ;  /* 0x000000da63f27211 */ /* 0x080fe200078608ff */
[----:B------:R-:W-:Y:S01]  /*4cc0*/  IMAD R3, R121, UR40, RZ ;  /* 0x0000002879037c24 */ /* 0x000fe2000f8e02ff */
[----:B------:R-:W-:Y:S01]  /*4cd0*/  UIADD3.X UR7, UR4, 0x40000040, URZ, UP0, !UPT ;  /* 0x4000004004077890 */ /* 0x000fe200087fe43f */
[-C--:B------:R-:W-:Y:S01]  /*4ce0*/  LEA R239, P1, R95, R218.reuse, 0x1 ;  /* 0x000000da5fef7211 */ /* 0x080fe200078208ff */
[----:B------:R-:W-:Y:S01]  /*4cf0*/  IMAD R78, R122, UR40, RZ ;  /* 0x000000287a4e7c24 */ /* 0x000fe2000f8e02ff */
[-C--:B------:R-:W-:Y:S01]  /*4d00*/  LEA R241, P2, R97, R218.reuse, 0x1 ;  /* 0x000000da61f17211 */ /* 0x080fe200078408ff */
[----:B------:R-:W-:Y:S01]  /*4d10*/  IMAD R3, R119, UR40, RZ ;  /* 0x0000002877037c24 */ /* 0x000fe2000f8e02ff */
[-C--:B------:R-:W-:Y:S01]  /*4d20*/  LEA.HI.X.SX32 R213, R91, R219.reuse, 0x1, P5 ;  /* 0x000000db5bd57211 */ /* 0x080fe200028f0eff */
[----:B------:R-:W-:Y:S01]  /*4d30*/  UIADD3 UR9, UP0, UR10, 0x2, URZ ;  /* 0x000000020a097890 */ /* 0x000fe2000ff1e03f */
[-C--:B------:R-:W-:Y:S01]  /*4d40*/  LEA R238, P6, R93, R218.reuse, 0x1 ;  /* 0x000000da5dee7211 */ /* 0x080fe200078c08ff */
[----:B------:R-:W-:Y:S01]  /*4d50*/  IMAD R78, R120, UR40, RZ ;  /* 0x00000028784e7c24 */ /* 0x000fe2000f8e02ff */
[----:B------:R-:W-:Y:S01]  /*4d60*/  LEA R240, P5, R24, R218, 0x1 ;  /* 0x000000da18f07211 */ /* 0x000fe200078a08ff */
[----:B------:R-:W-:Y:S01]  /*4d70*/  IMAD R3, R116, UR40, RZ ;  /* 0x0000002874037c24 */ /* 0x000fe2000f8e02ff */
[-C--:B------:R-:W-:Y:S01]  /*4d80*/  LEA.HI.X.SX32 R218, R101, R219.reuse, 0x1, P4 ;  /* 0x000000db65da7211 */ /* 0x080fe200020f0eff */
[----:B------:R-:W-:Y:S01]  /*4d90*/  IMAD R78, R117, UR40, RZ ;  /* 0x00000028754e7c24 */ /* 0x000fe2000f8e02ff */
[-C--:B------:R-:W-:Y:S01]  /*4da0*/  LEA.HI.X.SX32 R217, R99, R219.reuse, 0x1, P3 ;  /* 0x000000db63d97211 */ /* 0x080fe200018f0eff */
[----:B------:R-:W-:Y:S01]  /*4db0*/  IMAD R3, R115, UR40, RZ ;  /* 0x0000002873037c24 */ /* 0x000fe2000f8e02ff */
[----:B------:R-:W-:Y:S01]  /*4dc0*/  LOP3.LUT R101, R0, 0x1c, RZ, 0xfc, !PT ;  /* 0x0000001c00657812 */ /* 0x000fe200078efcff */
[----:B------:R-:W-:Y:S01]  /*4dd0*/  IMAD R78, R114, UR40, RZ ;  /* 0x00000028724e7c24 */ /* 0x000fe2000f8e02ff */
[----:B------:R-:W-:Y:S01]  /*4de0*/  LOP3.LUT R103, R0, 0x22, RZ, 0xfc, !PT ;  /* 0x0000002200677812 */ /* 0x000fe200078efcff */
[----:B------:R-:W-:Y:S01]  /*4df0*/  IMAD R3, R113, UR40, RZ ;  /* 0x0000002871037c24 */ /* 0x000fe2000f8e02ff */
[-C--:B------:R-:W-:Y:S01]  /*4e00*/  LEA.HI.X.SX32 R215, R95, R219.reuse, 0x1, P1 ;  /* 0x000000db5fd77211 */ /* 0x080fe200008f0eff */
[----:B------:R-:W-:Y:S01]  /*4e10*/  UIADD3.X UR11, UR5, 0x40000040, URZ, UP0, !UPT ;  /* 0x40000040050b7890 */ /* 0x000fe200087fe43f */
[-C--:B------:R-:W-:Y:S01]  /*4e20*/  LEA.HI.X.SX32 R216, R97, R219.reuse, 0x1, P2 ;  /* 0x000000db61d87211 */ /* 0x080fe200010f0eff */
[----:B------:R-:W-:Y:S01]  /*4e30*/  IMAD R78, R112, UR40, RZ ;  /* 0x00000028704e7c24 */ /* 0x000fe2000f8e02ff */
[----:B------:R-:W-:Y:S01]  /*4e40*/  LOP3.LUT R99, R0, 0x18, RZ, 0xfc, !PT ;  /* 0x0000001800637812 */ /* 0x000fe200078efcff */
[----:B------:R-:W-:Y:S01]  /*4e50*/  IMAD R3, R111, UR40, RZ ;  /* 0x000000286f037c24 */ /* 0x000fe2000f8e02ff */
[-C--:B------:R-:W-:Y:S01]  /*4e60*/  LEA.HI.X.SX32 R214, R93, R219.reuse, 0x1, P6 ;  /* 0x000000db5dd67211 */ /* 0x080fe200030f0eff */
[----:B------:R-:W-:Y:S01]  /*4e70*/  IMAD R78, R110, UR40, RZ ;  /* 0x000000286e4e7c24 */ /* 0x000fe2000f8e02ff */
[C---:B------:R-:W-:Y:S01]  /*4e80*/  LOP3.LUT R95, R0.reuse, 0x10, RZ, 0xfc, !PT ;  /* 0x00000010005f7812 */ /* 0x040fe200078efcff */
[----:B------:R-:W-:Y:S01]  /*4e90*/  IMAD R78, R107, UR40, RZ ;  /* 0x000000286b4e7c24 */ /* 0x000fe2000f8e02ff */
[----:B------:R-:W-:Y:S01]  /*4ea0*/  LOP3.LUT R97, R0, 0x14, RZ, 0xfc, !PT ;  /* 0x0000001400617812 */ /* 0x000fe200078efcff */
[----:B------:R-:W-:Y:S01]  /*4eb0*/  IMAD R81, R106, UR40, RZ ;  /* 0x000000286a517c24 */ /* 0x000fe2000f8e02ff */
[----:B------:R-:W-:Y:S01]  /*4ec0*/  SHF.R.S32.HI R3, RZ, 0x1f, R4 ;  /* 0x0000001fff037819 */ /* 0x000fe20000011404 */
[----:B------:R-:W-:Y:S01]  /*4ed0*/  IMAD R78, R104, UR40, RZ ;  /* 0x00000028684e7c24 */ /* 0x000fe2000f8e02ff */
[C---:B------:R-:W-:Y:S01]  /*4ee0*/  LOP3.LUT R93, R0.reuse, 0xa, RZ, 0xfc, !PT ;  /* 0x0000000a005d7812 */ /* 0x040fe200078efcff */
[----:B------:R-:W-:Y:S01]  /*4ef0*/  IMAD R81, R103, UR40, RZ ;  /* 0x0000002867517c24 */ /* 0x000fe2000f8e02ff */
[C---:B------:R-:W-:Y:S01]  /*4f00*/  LOP3.LUT R89, R0.reuse, 0x2, RZ, 0xfc, !PT ;  /* 0x0000000200597812 */ /* 0x040fe200078efcff */
[----:B------:R-:W-:Y:S01]  /*4f10*/  IMAD R78, R101, UR40, RZ ;  /* 0x00000028654e7c24 */ /* 0x000fe2000f8e02ff */
[----:B------:R-:W-:Y:S01]  /*4f20*/  LOP3.LUT R91, R0, 0x6, RZ, 0xfc, !PT ;  /* 0x00000006005b7812 */ /* 0x000fe200078efcff */
[----:B------:R-:W-:Y:S01]  /*4f30*/  IMAD R81, R100, UR40, RZ ;  /* 0x0000002864517c24 */ /* 0x000fe2000f8e02ff */
[----:B------:R-:W-:Y:S01]  /*4f40*/  LEA.HI.X.SX32 R219, R24, R219, 0x1, P5 ;  /* 0x000000db18db7211 */ /* 0x000fe200028f0eff */
[----:B------:R-:W-:Y:S01]  /*4f50*/  IMAD R79, R99, UR40, RZ ;  /* 0x00000028634f7c24 */ /* 0x000fe2000f8e02ff */
[----:B------:R-:W-:Y:S01]  /*4f60*/  SHF.L.U64.HI R3, R4, 0x1, R3 ;  /* 0x0000000104037819 */ /* 0x000fe20000010203 */
[----:B------:R-:W-:Y:S01]  /*4f70*/  IMAD R78, R98, UR40, RZ ;  /* 0x00000028624e7c24 */ /* 0x000fe2000f8e02ff */
[----:B------:R-:W-:Y:S01]  /*4f80*/  CS2R R24, SRZ ;  /* 0x0000000000187805 */ /* 0x000fe2000001ff00 */
[----:B------:R-:W-:Y:S01]  /*4f90*/  UMOV UR4, UR6 ;  /* 0x0000000600047c82 */ /* 0x000fe20008000000 */
[----:B------:R-:W-:Y:S01]  /*4fa0*/  UMOV UR5, UR7 ;  /* 0x0000000700057c82 */ /* 0x000fe20008000000 */
[----:B------:R-:W-:Y:S01]  /*4fb0*/  SHF.R.S32.HI R244, RZ, 0x7, R244 ;  /* 0x00000007fff47819 */ /* 0x000fe200000114f4 */
[----:B------:R-:W-:Y:S01]  /*4fc0*/  IMAD.SHL.U32 R4, R4, 0x2, RZ ;  /* 0x0000000204047824 */ /* 0x000fe200078e00ff */
[----:B------:R-:W-:Y:S01]  /*4fd0*/  UMOV UR6, UR9 ;  /* 0x0000000900067c82 */ /* 0x000fe20008000000 */
[----:B------:R-:W-:Y:S01]  /*4fe0*/  IMAD R81, R97, UR40, RZ ;  /* 0x0000002861517c24 */ /* 0x000fe2000f8e02ff */
[----:B------:R-:W-:Y:S01]  /*4ff0*/  UMOV UR7, UR11 ;  /* 0x0000000b00077c82 */ /* 0x000fe20008000000 */
[----:B------:R-:W-:Y:S01]  /*5000*/  IMAD R79, R96, UR40, RZ ;  /* 0x00000028604f7c24 */ /* 0x000fe2000f8e02ff */
[----:B------:R-:W-:Y:S01]  /*5010*/  UIADD3.64 UR16, UR4, 0x80, URZ ;  /* 0x0000008004107897 */ /* 0x000fe2000fffe03f */
        /* <DEDUP_REMOVED lines=13> */
[----:B------:R-:W-:-:S02]  /*50f0*/  UIADD3.64 UR22, UR6, 0x4, URZ ;  /* 0x0000000406167897 */ /* 0x000fc4000fffe03f */
[----:B------:R-:W-:Y:S02]  /*5100*/  UIADD3.64 UR26, UR6, 0x1fe, URZ ;  /* 0x000001fe061a7897 */ /* 0x000fe4000fffe03f */
[----:B------:R-:W-:Y:S02]  /*5110*/  UIADD3.64 UR30, UR6, 0x200, URZ ;  /* 0x00000200061e7897 */ /* 0x000fe4000fffe03f */
[----:B------:R-:W-:Y:S02]  /*5120*/  UIADD3.64 UR34, UR6, 0x202, URZ ;  /* 0x0000020206227897 */ /* 0x000fe4000fffe03f */
[----:B------:R-:W-:Y:S01]  /*5130*/  UIADD3.64 UR38, UR6, 0x204, URZ ;  /* 0x0000020406267897 */ /* 0x000fe2000fffe03f */
[----:B------:R-:W-:-:S11]  /*5140*/  ULDC UR40, c[0x0][0x238] ;  /* 0x00008e0000287ab9 */ /* 0x000fd60000000800 */
.L_x_1:
[C---:B------:R-:W-:Y:S01]  /*5150*/  LOP3.LUT R78, R0.reuse, 0x2, RZ, 0xfc, !PT ;  /* 0x00000002004e7812 */ /* 0x040fe200078efcff */
[----:B------:R-:W-:Y:S01]  /*5160*/  ULDC UR11, c[0x0][0x238] ;  /* 0x00008e00000b7ab9 */ /* 0x000fe20000000800 */
[C---:B------:R-:W-:Y:S01]  /*5170*/  ISETP.GE.AND P2, PT, R0.reuse, UR13, PT ;  /* 0x0000000d00007c0c */ /* 0x040fe2000bf46270 */
[----:B------:R-:W-:Y:S01]  /*5180*/  ULDC UR42, c[0x0][0x238] ;  /* 0x00008e00002a7ab9 */ /* 0x000fe20000000800 */
[C---:B------:R-:W-:Y:S01]  /*5190*/  LOP3.LUT R91, R0.reuse, 0x8, RZ, 0xfc, !PT ;  /* 0x00000008005b7812 */ /* 0x040fe200078efcff */
[----:B------:R-:W-:Y:S01]  /*51a0*/  ULDC UR41, c[0x0][0x238] ;  /* 0x00008e0000297ab9 */ /* 0x000fe20000000800 */
[----:B------:R-:W-:Y:S01]  /*51b0*/  LOP3.LUT R90, R0, 0xa, RZ, 0xfc, !PT ;  /* 0x0000000a005a7812 */ /* 0x000fe200078efcff */
[----:B------:R-:W0:Y:S01]  /*51c0*/  S2R R169, SR_TID.X ;  /* 0x0000000000a97919 */ /* 0x000e220000002100 */
[----:B------:R-:W-:Y:S01]  /*51d0*/  ISETP.GE.AND P3, PT, R78, UR13, PT ;  /* 0x0000000d4e007c0c */ /* 0x000fe2000bf66270 */
[C---:B------:R-:W-:Y:S01]  /*51e0*/  IMAD R78, R0.reuse, UR11, RZ ;  /* 0x0000000b004e7c24 */ /* 0x040fe2000f8e02ff */
[----:B------:R-:W-:Y:S01]  /*51f0*/  LOP3.LUT R94, R0, 0x6, RZ, 0xfc, !PT ;  /* 0x00000006005e7812 */ /* 0x000fe200078efcff */
[----:B------:R-:W-:Y:S01]  /*5200*/  ULDC UR9, c[0x0][0x238] ;  /* 0x00008e0000097ab9 */ /* 0x000fe20000000800 */
[----:B------:R-:W-:Y:S01]  /*5210*/  ISETP.GE.AND P5, PT, R91, UR13, PT ;  /* 0x0000000d5b007c0c */ /* 0x000fe2000bfa6270 */
[----:B------:R-:W-:Y:S01]  /*5220*/  IMAD.WIDE R78, R78, 0x2, R76 ;  /* 0x000000024e4e7825 */ /* 0x000fe200078e024c */
[----:B------:R-:W-:Y:S01]  /*5230*/  ISETP.GE.AND P6, PT, R90, UR13, PT ;  /* 0x0000000d5a007c0c */ /* 0x000fe2000bfc6270 */
[----:B------:R-:W-:Y:S01]  /*5240*/  ULDC UR11, c[0x0][0x238] ;  /* 0x00008e00000b7ab9 */ /* 0x000fe20000000800 */
[----:B------:R-:W-:-:S02]  /*5250*/  LOP3.LUT R91, R0, 0x4, RZ, 0xfc, !PT ;  /* 0x00000004005b7812 */ /* 0x000fc400078efcff */
[----:B------:R-:W-:Y:S02]  /*5260*/  LOP3.LUT R90, R0, 0x6, RZ, 0xfc, !PT ;  /* 0x00000006005a7812 */ /* 0x000fe400078efcff */
[----:B------:R-:W-:Y:S02]  /*5270*/  PRMT R137, RZ, 0x7610, R137 ;  /* 0x00007610ff897816 */ /* 0x000fe40000000089 */
[----:B------:R-:W-:Y:S01]  /*5280*/  ISETP.GE.AND P4, PT, R94, UR13, PT ;  /* 0x0000000d5e007c0c */ /* 0x000fe2000bf86270 */
[----:B------:R-:W-:Y:S01]  /*5290*/  IMAD R91, R91, UR42, RZ ;  /* 0x0000002a5b5b7c24 */ /* 0x000fe2000f8e02ff */
[----:B------:R-:W-:Y:S01]  /*52a0*/  LOP3.LUT R88, R0, 0x2, RZ, 0xfc, !PT ;  /* 0x0000000200587812 */ /* 0x000fe200078efcff */
[----:B------:R-:W-:Y:S01]  /*52b0*/  IMAD R90, R90, UR41, RZ ;  /* 0x000000295a5a7c24 */ /* 0x000fe2000f8e02ff */
[----:B------:R1:W2:Y:S01]  /*52c0*/  @!P2 LDG.E.U16 R137, desc[UR14][R78.64] ;  /* 0x0000000e4e89a981 */ /* 0x0002a2000c1e1500 */
[----:B------:R-:W-:Y:S01]  /*52d0*/  PRMT R93, RZ, 0x7610, R93 ;  /* 0x00007610ff5d7816 */ /* 0x000fe2000000005d */
[----:B------:R-:W-:Y:S01]  /*52e0*/  ULDC UR41, c[0x0][0x238] ;  /* 0x00008e0000297ab9 */ /* 0x000fe20000000800 */
[----:B------:R-:W-:Y:S01]  /*52f0*/  LOP3.LUT R104, R0, 0x10, RZ, 0xfc, !PT ;  /* 0x0000001000687812 */ /* 0x000fe200078efcff */
[----:B------:R-:W-:Y:S01]  /*5300*/  IMAD R88, R88, UR9, RZ ;  /* 0x0000000958587c24 */ /* 0x000fe2000f8e02ff */
[----:B------:R-:W-:Y:S01]  /*5310*/  LOP3.LUT R96, R0, 0xa, RZ, 0xfc, !PT ;  /* 0x0000000a00607812 */ /* 0x000fe200078efcff */
[----:B------:R-:W-:Y:S01]  /*5320*/  ULDC UR9, c[0x0][0x238] ;  /* 0x00008e0000097ab9 */ /* 0x000fe20000000800 */
[----:B------:R-:W-:Y:S01]  /*5330*/  PRMT R101, RZ, 0x7610, R101 ;  /* 0x00007610ff657816 */ /* 0x000fe20000000065 */
[----:B------:R-:W-:Y:S01]  /*5340*/  IMAD.WIDE R88, R88, 0x2, R76 ;  /* 0x0000000258587825 */ /* 0x000fe200078e024c */
[----:B------:R-:W-:-:S02]  /*5350*/  LOP3.LUT R95, R0, 0x4, RZ, 0xfc, !PT ;  /* 0x00000004005f7812 */ /* 0x000fc400078efcff */
[----:B------:R-:W-:Y:S01]  /*5360*/  PRMT R100, RZ, 0x7610, R100 ;  /* 0x00007610ff647816 */ /* 0x000fe20000000064 */
[--C-:B-1----:R-:W-:Y:S01]  /*5370*/  IMAD.WIDE R78, R91, 0x2, R76.reuse ;  /* 0x000000025b4e7825 */ /* 0x102fe200078e024c */
[C---:B------:R-:W-:Y:S01]  /*5380*/  LOP3.LUT R94, R0.reuse, 0x8, RZ, 0xfc, !PT ;  /* 0x00000008005e7812 */ /* 0x040fe200078efcff */
[----:B------:R1:W3:Y:S01]  /*5390*/  @!P3 LDG.E.U16 R101, desc[UR14][R88.64] ;  /* 0x0000000e5865b981 */ /* 0x0002e2000c1e1500 */
[----:B------:R-:W-:Y:S01]  /*53a0*/  LOP3.LUT R102, R0, 0x14, RZ, 0xfc, !PT ;  /* 0x0000001400667812 */ /* 0x000fe200078efcff */
[----:B------:R-:W-:Y:S01]  /*53b0*/  IMAD.WIDE R90, R90, 0x2, R76 ;  /* 0x000000025a5a7825 */ /* 0x000fe200078e024c */
[----:B------:R-:W-:Y:S02]  /*53c0*/  PRMT R124, RZ, 0x7610, R124 ;  /* 0x00007610ff7c7816 */ /* 0x000fe4000000007c */
[C---:B------:R-:W-:Y:S02]  /*53d0*/  LOP3.LUT R103, R0.reuse, 0x12, RZ, 0xfc, !PT ;  /* 0x0000001200677812 */ /* 0x040fe400078efcff */
[----:B------:R-:W-:Y:S01]  /*53e0*/  LOP3.LUT R105, R0, 0xc, RZ, 0xfc, !PT ;  /* 0x0000000c00697812 */ /* 0x000fe200078efcff */
[----:B------:R-:W4:Y:S01]  /*53f0*/  @!P4 LDG.E.U16 R93, desc[UR14][R90.64] ;  /* 0x0000000e5a5dc981 */ /* 0x000f22000c1e1500 */
[----:B------:R-:W-:Y:S01]  /*5400*/  ISETP.GE.AND P4, PT, R104, UR13, PT ;  /* 0x0000000d68007c0c */ /* 0x000fe2000bf86270 */
[----:B------:R-:W-:Y:S01]  /*5410*/  ULDC UR42, c[0x0][0x238] ;  /* 0x00008e00002a7ab9 */ /* 0x000fe20000000800 */
[----:B0-----:R-:W-:Y:S01]  /*5420*/  LEA.HI R83, R169, 0x1e, RZ, 0x1a ;  /* 0x0000001ea9537811 */ /* 0x001fe200078fd0ff */
[----:B------:R-:W0:Y:S01]  /*5430*/  S2R R104, SR_TID.X ;  /* 0x0000000000687919 */ /* 0x000e220000002100 */
[----:B------:R-:W-:Y:S01]  /*5440*/  IMAD R96, R96, UR9, RZ ;  /* 0x0000000960607c24 */ /* 0x000fe2000f8e02ff */
[----:B------:R-:W-:Y:S01]  /*5450*/  ISETP.GE.AND P3, PT, R95, UR13, PT ;  /* 0x0000000d5f007c0c */ /* 0x000fe2000bf66270 */
[----:B------:R-:W-:Y:S01]  /*5460*/  IMAD R94, R94, UR11, RZ ;  /* 0x0000000b5e5e7c24 */ /* 0x000fe2000f8e02ff */
[----:B-1----:R-:W-:Y:S01]  /*5470*/  PRMT R88, RZ, 0x7610, R88 ;  /* 0x00007610ff587816 */ /* 0x002fe20000000058 */
[----:B------:R-:W-:Y:S01]  /*5480*/  IMAD.WIDE R96, R96, 0x2, R76 ;  /* 0x0000000260607825 */ /* 0x000fe200078e024c */
[----:B------:R-:W-:Y:S01]  /*5490*/  ULDC UR9, c[0x0][0x238] ;  /* 0x00008e0000097ab9 */ /* 0x000fe20000000800 */
[----:B------:R-:W1:Y:S01]  /*54a0*/  S2R R115, SR_TID.X ;  /* 0x0000000000737919 */ /* 0x000e620000002100 */
[----:B------:R-:W-:Y:S01]  /*54b0*/  LEA.HI R81, R169, 0xe, RZ, 0x1a ;  /* 0x0000000ea9517811 */ /* 0x000fe200078fd0ff */
[----:B------:R-:W-:Y:S01]  /*54c0*/  ULDC UR11, c[0x0][0x238] ;  /* 0x00008e00000b7ab9 */ /* 0x000fe20000000800 */
[----:B------:R-:W-:Y:S01]  /*54d0*/  ISETP.GE.AND P0, PT, R83, UR13, PT ;  /* 0x0000000d53007c0c */ /* 0x000fe2000bf06270 */
[----:B------:R-:W5:Y:S01]  /*54e0*/  @!P6 LDG.E.U16 R100, desc[UR14][R96.64] ;  /* 0x0000000e6064e981 */ /* 0x000f62000c1e1500 */
[----:B------:R-:W-:-:S02]  /*54f0*/  ISETP.GE.AND P6, PT, R102, UR13, PT ;  /* 0x0000000d66007c0c */ /* 0x000fc4000bfc6270 */
[----:B------:R-:W-:Y:S01]  /*5500*/  LOP3.LUT R102, R0, 0xc, RZ, 0xfc, !PT ;  /* 0x0000000c00667812 */ /* 0x000fe200078efcff */
[--C-:B------:R-:W-:Y:S01]  /*5510*/  IMAD.WIDE R94, R94, 0x2, R76.reuse ;  /* 0x000000025e5e7825 */ /* 0x100fe200078e024c */
[----:B------:R0:W4:Y:S01]  /*5520*/  @!P3 LDG.E.U16 R88, desc[UR14][R78.64] ;  /* 0x0000000e4e58b981 */ /* 0x000122000c1e1500 */
[----:B------:R-:W-:Y:S02]  /*5530*/  ISETP.GE.AND P1, PT, R81, UR13, PT ;  /* 0x0000000d51007c0c */ /* 0x000fe4000bf26270 */
[----:B------:R-:W-:Y:S01]  /*5540*/  IMAD R102, R102, UR9, RZ ;  /* 0x0000000966667c24 */ /* 0x000fe2000f8e02ff */
[----:B------:R-:W3:Y:S01]  /*5550*/  @!P5 LDG.E.U16 R124, desc[UR14][R94.64] ;  /* 0x0000000e5e7cd981 */ /* 0x000ee2000c1e1500 */
[----:B------:R-:W-:Y:S01]  /*5560*/  ISETP.GE.AND P5, PT, R103, UR13, PT ;  /* 0x0000000d67007c0c */ /* 0x000fe2000bfa6270 */
[----:B------:R-:W-:Y:S01]  /*5570*/  ULDC UR9, c[0x0][0x238] ;  /* 0x00008e0000097ab9 */ /* 0x000fe20000000800 */
[----:B------:R-:W-:Y:S02]  /*5580*/  ISETP.GE.AND P3, PT, R105, UR13, PT ;  /* 0x0000000d69007c0c */ /* 0x000fe4000bf66270 */
[----:B------:R-:W-:Y:S01]  /*5590*/  LOP3.LUT R103, R0, 0x10, RZ, 0xfc, !PT ;  /* 0x0000001000677812 */ /* 0x000fe200078efcff */
[----:B0-----:R-:W-:Y:S01]  /*55a0*/  IMAD.WIDE R78, R102, 0x2, R76 ;  /* 0x00000002664e7825 */ /* 0x001fe200078e024c */
[----:B------:R-:W-:-:S02]  /*55b0*/  LOP3.LUT R102, R0, 0x12, RZ, 0xfc, !PT ;  /* 0x0000001200667812 */ /* 0x000fc400078efcff */
[----:B------:R-:W-:Y:S02]  /*55c0*/  LOP3.LUT R83, R0, 0x14, RZ, 0xfc, !PT ;  /* 0x0000001400537812 */ /* 0x000fe400078efcff */
[----:B------:R-:W-:Y:S01]  /*55d0*/  LEA.HI R104, R104, 0xe, RZ, 0x1a ;  /* 0x0000000e68687811 */ /* 0x000fe200078fd0ff */
[----:B------:R-:W-:Y:S01]  /*55e0*/  IMAD R103, R103, UR41, RZ ;  /* 0x0000002967677c24 */ /* 0x000fe2000f8e02ff */
[----:B------:R-:W-:Y:S01]  /*55f0*/  LEA.HI R81, R169, 0x2e, RZ, 0x1a ;  /* 0x0000002ea9517811 */ /* 0x000fe200078fd0ff */
[----:B------:R-:W-:Y:S01]  /*5600*/  IMAD R102, R102, UR11, RZ ;  /* 0x0000000b66667c24 */ /* 0x000fe2000f8e02ff */
[----:B------:R-:W-:Y:S01]  /*5610*/  PRMT R98, RZ, 0x7610, R98 ;  /* 0x00007610ff627816 */ /* 0x000fe20000000062 */
[----:B------:R-:W-:Y:S01]  /*5620*/  IMAD R104, R104, UR42, RZ ;  /* 0x0000002a68687c24 */ /* 0x000fe2000f8e02ff */
[----:B------:R-:W-:Y:S01]  /*5630*/  ISETP.GE.AND P2, PT, R81, UR13, PT ;  /* 0x0000000d51007c0c */ /* 0x000fe2000bf46270 */
[----:B------:R-:W-:Y:S01]  /*5640*/  IMAD R83, R83, UR9, RZ ;  /* 0x0000000953537c24 */ /* 0x000fe2000f8e02ff */
[----:B------:R-:W-:Y:S01]  /*5650*/  PRMT R123, RZ, 0x7610, R123 ;  /* 0x00007610ff7b7816 */ /* 0x000fe2000000007b */
[----:B------:R-:W-:Y:S01]  /*5660*/  IMAD.WIDE R96, R103, 0x2, R76 ;  /* 0x0000000267607825 */ /* 0x000fe200078e024c */
[----:B------:R-:W-:Y:S01]  /*5670*/  PRMT R81, RZ, 0x7610, R81 ;  /* 0x00007610ff517816 */ /* 0x000fe20000000051 */
[----:B------:R-:W4:Y:S01]  /*5680*/  @!P3 LDG.E.U16 R98, desc[UR14][R78.64] ;  /* 0x0000000e4e62b981 */ /* 0x000f22000c1e1500 */
[----:B------:R-:W-:Y:S01]  /*5690*/  LOP3.LUT R112, R0, 0x16, RZ, 0xfc, !PT ;  /* 0x0000001600707812 */ /* 0x000fe200078efcff */
[----:B------:R-:W-:Y:S01]  /*56a0*/  IMAD.WIDE R102, R102, 0x2, R76 ;  /* 0x0000000266667825 */ /* 0x000fe200078e024c */
[----:B------:R-:W-:Y:S01]  /*56b0*/  PRMT R106, RZ, 0x7610, R106 ;  /* 0x00007610ff6a7816 */ /* 0x000fe2000000006a */
[----:B------:R-:W5:Y:S01]  /*56c0*/  @!P4 LDG.E.U16 R123, desc[UR14][R96.64] ;  /* 0x0000000e607bc981 */ /* 0x000f62000c1e1500 */
[----:B------:R-:W-:Y:S01]  /*56d0*/  LOP3.LUT R109, R0, 0x18, RZ, 0xfc, !PT ;  /* 0x00000018006d7812 */ /* 0x000fe200078efcff */
[--C-:B------:R-:W-:Y:S01]  /*56e0*/  IMAD.WIDE R90, R104, 0x2, R76.reuse ;  /* 0x00000002685a7825 */ /* 0x100fe200078e024c */
[C---:B------:R-:W-:Y:S01]  /*56f0*/  LOP3.LUT R108, R0.reuse, 0x1a, RZ, 0xfc, !PT ;  /* 0x0000001a006c7812 */ /* 0x040fe200078efcff */
[----:B------:R-:W4:Y:S01]  /*5700*/  @!P5 LDG.E.U16 R81, desc[UR14][R102.64] ;  /* 0x0000000e6651d981 */ /* 0x000f22000c1e1500 */
[----:B------:R-:W-:Y:S01]  /*5710*/  ULDC UR41, c[0x0][0x238] ;  /* 0x00008e0000297ab9 */ /* 0x000fe20000000800 */
[----:B------:R-:W-:Y:S01]  /*5720*/  IMAD.WIDE R104, R83, 0x2, R76 ;  /* 0x0000000253687825 */ /* 0x000fe200078e024c */
[----:B------:R-:W-:Y:S01]  /*5730*/  LOP3.LUT R83, R0, 0x1c, RZ, 0xfc, !PT ;  /* 0x0000001c00537812 */ /* 0x000fe200078efcff */
[----:B------:R-:W-:Y:S01]  /*5740*/  ULDC UR11, c[0x0][0x238] ;  /* 0x00008e00000b7ab9 */ /* 0x000fe20000000800 */
[----:B------:R-:W-:Y:S01]  /*5750*/  ISETP.GE.AND P3, PT, R112, UR13, PT ;  /* 0x0000000d70007c0c */ /* 0x000fe2000bf66270 */
[----:B------:R-:W-:Y:S01]  /*5760*/  ULDC UR9, c[0x0][0x238] ;  /* 0x00008e0000097ab9 */ /* 0x000fe20000000800 */
[----:B------:R-:W-:Y:S01]  /*5770*/  ISETP.GE.AND P4, PT, R109, UR13, PT ;  /* 0x0000000d6d007c0c */ /* 0x000fe2000bf86270 */
[----:B------:R0:W4:Y:S01]  /*5780*/  @!P6 LDG.E.U16 R106, desc[UR14][R104.64] ;  /* 0x0000000e686ae981 */ /* 0x000122000c1e1500 */
[----:B------:R-:W-:Y:S01]  /*5790*/  LOP3.LUT R112, R0, 0x18, RZ, 0xfc, !PT ;  /* 0x0000001800707812 */ /* 0x000fe200078efcff */
[----:B------:R-:W-:Y:S01]  /*57a0*/  ULDC UR42, c[0x0][0x238] ;  /* 0x00008e00002a7ab9 */ /* 0x000fe20000000800 */
[----:B------:R-:W-:-:S02]  /*57b0*/  ISETP.GE.AND P5, PT, R108, UR13, PT ;  /* 0x0000000d6c007c0c */ /* 0x000fc4000bfa6270 */
[C---:B------:R-:W-:Y:S02]  /*57c0*/  LOP3.LUT R109, R0.reuse, 0x1a, RZ, 0xfc, !PT ;  /* 0x0000001a006d7812 */ /* 0x040fe400078efcff */
[----:B------:R-:W-:Y:S02]  /*57d0*/  LOP3.LUT R108, R0, 0x1c, RZ, 0xfc, !PT ;  /* 0x0000001c006c7812 */ /* 0x000fe400078efcff */
[----:B------:R-:W-:Y:S01]  /*57e0*/  ISETP.GE.AND P6, PT, R83, UR13, PT ;  /* 0x0000000d53007c0c */ /* 0x000fe2000bfc6270 */
[----:B------:R-:W-:Y:S01]  /*57f0*/  IMAD R112, R112, UR41, RZ ;  /* 0x0000002970707c24 */ /* 0x000fe2000f8e02ff */
[----:B------:R-:W-:Y:S01]  /*5800*/  PRMT R122, RZ, 0x7610, R122 ;  /* 0x00007610ff7a7816 */ /* 0x000fe2000000007a */
[----:B------:R-:W-:Y:S01]  /*5810*/  IMAD R109, R109, UR11, RZ ;  /* 0x0000000b6d6d7c24 */ /* 0x000fe2000f8e02ff */
[----:B0-----:R-:W-:Y:S01]  /*5820*/  PRMT R105, RZ, 0x7610, R105 ;  /* 0x00007610ff697816 */ /* 0x001fe20000000069 */
[----:B------:R-:W-:Y:S01]  /*5830*/  IMAD R108, R108, UR9, RZ ;  /* 0x000000096c6c7c24 */ /* 0x000fe2000f8e02ff */
[----:B------:R-:W-:Y:S01]  /*5840*/  LOP3.LUT R114, R0, 0x20, RZ, 0xfc, !PT ;  /* 0x0000002000727812 */ /* 0x000fe200078efcff */
[--C-:B------:R-:W-:Y:S01]  /*5850*/  IMAD.WIDE R96, R112, 0x2, R76.reuse ;  /* 0x0000000270607825 */ /* 0x100fe200078e024c */
[C---:B------:R-:W-:Y:S01]  /*5860*/  LOP3.LUT R113, R0.reuse, 0x16, RZ, 0xfc, !PT ;  /* 0x0000001600717812 */ /* 0x040fe200078efcff */
[----:B------:R-:W-:Y:S01]  /*5870*/  ULDC UR9, c[0x0][0x238] ;  /* 0x00008e0000097ab9 */ /* 0x000fe20000000800 */
[----:B-1----:R-:W-:Y:S01]  /*5880*/  LEA.HI R115, R115, 0x1e, RZ, 0x1a ;  /* 0x0000001e73737811 */ /* 0x002fe200078fd0ff */
[----:B------:R-:W-:Y:S01]  /*5890*/  IMAD.WIDE R102, R109, 0x2, R76 ;  /* 0x000000026d667825 */ /* 0x000fe200078e024c */
[----:B------:R-:W-:Y:S01]  /*58a0*/  LOP3.LUT R112, R0, 0x24, RZ, 0xfc, !PT ;  /* 0x0000002400707812 */ /* 0x000fe200078efcff */
[----:B------:R-:W4:Y:S01]  /*58b0*/  @!P4 LDG.E.U16 R122, desc[UR14][R96.64] ;  /* 0x0000000e607ac981 */ /* 0x000f22000c1e1500 */
[----:B------:R-:W-:Y:S01]  /*58c0*/  PRMT R85, RZ, 0x7610, R85 ;  /* 0x00007610ff557816 */ /* 0x000fe20000000055 */
[----:B------:R-:W-:Y:S01]  /*58d0*/  IMAD.WIDE R108, R108, 0x2, R76 ;  /* 0x000000026c6c7825 */ /* 0x000fe200078e024c */
[----:B------:R-:W-:Y:S01]  /*58e0*/  ISETP.GE.AND P4, PT, R114, UR13, PT ;  /* 0x0000000d72007c0c */ /* 0x000fe2000bf86270 */
[----:B------:R-:W-:Y:S01]  /*58f0*/  ULDC UR41, c[0x0][0x238] ;  /* 0x00008e0000297ab9 */ /* 0x000fe20000000800 */
[----:B------:R-:W-:Y:S01]  /*5900*/  LOP3.LUT R114, R0, 0x24, RZ, 0xfc, !PT ;  /* 0x0000002400727812 */ /* 0x000fe200078efcff */
[----:B------:R-:W-:Y:S01]  /*5910*/  IMAD R113, R113, UR42, RZ ;  /* 0x0000002a71717c24 */ /* 0x000fe2000f8e02ff */
[----:B------:R-:W4:Y:S01]  /*5920*/  @!P6 LDG.E.U16 R105, desc[UR14][R108.64] ;  /* 0x0000000e6c69e981 */ /* 0x000f22000c1e1500 */
[----:B------:R-:W-:Y:S01]  /*5930*/  ISETP.GE.AND P6, PT, R112, UR13, PT ;  /* 0x0000000d70007c0c */ /* 0x000fe2000bfc6270 */
[----:B------:R-:W-:Y:S01]  /*5940*/  ULDC UR42, c[0x0][0x238] ;  /* 0x00008e00002a7ab9 */ /* 0x000fe20000000800 */
[----:B------:R-:W-:Y:S01]  /*5950*/  IMAD R114, R114, UR9, RZ ;  /* 0x0000000972727c24 */ /* 0x000fe2000f8e02ff */
[----:B------:R0:W4:Y:S01]  /*5960*/  @!P5 LDG.E.U16 R85, desc[UR14][R102.64] ;  /* 0x0000000e6655d981 */ /* 0x000122000c1e1500 */
[----:B------:R-:W-:Y:S01]  /*5970*/  IMAD R115, R115, UR42, RZ ;  /* 0x0000002a73737c24 */ /* 0x000fe2000f8e02ff */
[----:B------:R-:W-:-:S02]  /*5980*/  PRMT R104, RZ, 0x7610, R104 ;  /* 0x00007610ff687816 */ /* 0x000fc40000000068 */
[C---:B------:R-:W-:Y:S01]  /*5990*/  LOP3.LUT R116, R0.reuse, 0x2c, RZ, 0xfc, !PT ;  /* 0x0000002c00747812 */ /* 0x040fe200078efcff */
[----:B------:R-:W-:Y:S01]  /*59a0*/  IMAD.WIDE R78, R113, 0x2, R76 ;  /* 0x00000002714e7825 */ /* 0x000fe200078e024c */
[----:B------:R-:W-:Y:S01]  /*59b0*/  LOP3.LUT R112, R0, 0x22, RZ, 0xfc, !PT ;  /* 0x0000002200707812 */ /* 0x000fe200078efcff */
[----:B------:R-:W-:Y:S01]  /*59c0*/  ULDC UR11, c[0x0][0x238] ;  /* 0x00008e00000b7ab9 */ /* 0x000fe20000000800 */
[----:B------:R-:W-:Y:S01]  /*59d0*/  PRMT R94, RZ, 0x7610, R94 ;  /* 0x00007610ff5e7816 */ /* 0x000fe2000000005e */
[----:B------:R-:W-:Y:S01]  /*59e0*/  ULDC UR9, c[0x0][0x238] ;  /* 0x00008e0000097ab9 */ /* 0x000fe20000000800 */
[----:B0-----:R-:W-:Y:S01]  /*59f0*/  IMAD.WIDE R102, R115, 0x2, R76 ;  /* 0x0000000273667825 */ /* 0x001fe200078e024c */
[----:B------:R-:W-:Y:S01]  /*5a00*/  PRMT R96, RZ, 0x7610, R96 ;  /* 0x00007610ff607816 */ /* 0x000fe20000000060 */
[----:B------:R-:W-:Y:S02]  /*5a10*/  ULDC UR42, c[0x0][0x238] ;  /* 0x00008e00002a7ab9 */ /* 0x000fe40000000800 */
[----:B------:R-:W-:Y:S01]  /*5a20*/  IMAD.WIDE R114, R114, 0x2, R76 ;  /* 0x0000000272727825 */ /* 0x000fe200078e024c */
[----:B------:R-:W-:Y:S01]  /*5a30*/  LOP3.LUT R113, R0, 0x22, RZ, 0xfc, !PT ;  /* 0x0000002200717812 */ /* 0x000fe200078efcff */
[----:B------:R0:W4:Y:S04]  /*5a40*/  @!P1 LDG.E.U16 R94, desc[UR14][R90.64] ;  /* 0x0000000e5a5e9981 */ /* 0x000128000c1e1500 */
[----:B------:R-:W4:Y:S01]  /*5a50*/  @!P6 LDG.E.U16 R104, desc[UR14][R114.64] ;  /* 0x0000000e7268e981 */ /* 0x000f22000c1e1500 */
[----:B------:R-:W-:-:S02]  /*5a60*/  ISETP.GE.AND P6, PT, R116, UR13, PT ;  /* 0x0000000d74007c0c */ /* 0x000fc4000bfc6270 */
[----:B------:R-:W1:Y:S01]  /*5a70*/  S2R R116, SR_TID.X ;  /* 0x0000000000747919 */ /* 0x000e620000002100 */
[----:B------:R-:W-:Y:S02]  /*5a80*/  ISETP.GE.AND P5, PT, R113, UR13, PT ;  /* 0x0000000d71007c0c */ /* 0x000fe4000bfa6270 */
[----:B------:R-:W-:Y:S01]  /*5a90*/  LOP3.LUT R113, R0, 0x20, RZ, 0xfc, !PT ;  /* 0x0000002000717812 */ /* 0x000fe200078efcff */
[----:B------:R-:W-:Y:S01]  /*5aa0*/  IMAD R112, R112, UR11, RZ ;  /* 0x0000000b70707c24 */ /* 0x000fe2000f8e02ff */
[----:B0-----:R-:W-:Y:S01]  /*5ab0*/  PRMT R91, RZ, 0x7610, R91 ;  /* 0x00007610ff5b7816 */ /* 0x001fe2000000005b */
[----:B------:R-:W-:Y:S02]  /*5ac0*/  ULDC UR11, c[0x0][0x238] ;  /* 0x00008e00000b7ab9 */ /* 0x000fe40000000800 */
[----:B------:R-:W-:Y:S01]  /*5ad0*/  IMAD R113, R113, UR41, RZ ;  /* 0x0000002971717c24 */ /* 0x000fe2000f8e02ff */
[----:B------:R-:W-:Y:S01]  /*5ae0*/  LOP3.LUT R117, R0, 0x2a, RZ, 0xfc, !PT ;  /* 0x0000002a00757812 */ /* 0x000fe200078efcff */
[----:B------:R-:W-:Y:S01]  /*5af0*/  ULDC UR41, c[0x0][0x238] ;  /* 0x00008e0000297ab9 */ /* 0x000fe20000000800 */
[----:B------:R0:W4:Y:S01]  /*5b00*/  @!P3 LDG.E.U16 R91, desc[UR14][R78.64] ;  /* 0x0000000e4e5bb981 */ /* 0x000122000c1e1500 */
[----:B------:R-:W-:-:S04]  /*5b10*/  IMAD.WIDE R108, R113, 0x2, R76 ;  /* 0x00000002716c7825 */ /* 0x000fc800078e024c */
[----:B------:R-:W-:Y:S01]  /*5b20*/  IMAD.WIDE R112, R112, 0x2, R76 ;  /* 0x0000000270707825 */ /* 0x000fe200078e024c */
[----:B------:R-:W-:-:S04]  /*5b30*/  PRMT R111, RZ, 0x7610, R111 ;  /* 0x00007610ff6f7816 */ /* 0x000fc8000000006f */
[----:B------:R-:W4:Y:S01]  /*5b40*/  @!P5 LDG.E.U16 R96, desc[UR14][R112.64] ;  /* 0x0000000e7060d981 */ /* 0x000f22000c1e1500 */
[----:B------:R-:W-:Y:S02]  /*5b50*/  ISETP.GE.AND P5, PT, R117, UR13, PT ;  /* 0x0000000d75007c0c */ /* 0x000fe4000bfa6270 */
[C---:B------:R-:W-:Y:S01]  /*5b60*/  LOP3.LUT R117, R0.reuse, 0x26, RZ, 0xfc, !PT ;  /* 0x0000002600757812 */ /* 0x040fe200078efcff */
[----:B------:R-:W4:Y:S01]  /*5b70*/  @!P4 LDG.E.U16 R111, desc[UR14][R108.64] ;  /* 0x0000000e6c6fc981 */ /* 0x000f22000c1e1500 */
[----:B0-----:R-:W-:Y:S02]  /*5b80*/  PRMT R78, RZ, 0x7610, R78 ;  /* 0x00007610ff4e7816 */ /* 0x001fe4000000004e */
[C---:B------:R-:W-:Y:S01]  /*5b90*/  LOP3.LUT R118, R0.reuse, 0x28, RZ, 0xfc, !PT ;  /* 0x0000002800767812 */ /* 0x040fe200078efcff */
[----:B------:R-:W-:Y:S01]  /*5ba0*/  IMAD R117, R117, UR9, RZ ;  /* 0x0000000975757c24 */ /* 0x000fe2000f8e02ff */
[----:B------:R-:W-:Y:S01]  /*5bb0*/  LOP3.LUT R119, R0, 0x26, RZ, 0xfc, !PT ;  /* 0x0000002600777812 */ /* 0x000fe200078efcff */
[----:B------:R-:W-:Y:S01]  /*5bc0*/  ULDC UR9, c[0x0][0x238] ;  /* 0x00008e0000097ab9 */ /* 0x000fe20000000800 */
[----:B------:R0:W4:Y:S01]  /*5bd0*/  @!P0 LDG.E.U16 R78, desc[UR14][R102.64] ;  /* 0x0000000e664e8981 */ /* 0x000122000c1e1500 */
[----:B------:R-:W-:-:S02]  /*5be0*/  ISETP.GE.AND P4, PT, R118, UR13, PT ;  /* 0x0000000d76007c0c */ /* 0x000fc4000bf86270 */
[----:B------:R-:W-:Y:S02]  /*5bf0*/  ISETP.GE.AND P0, PT, R119, UR13, PT ;  /* 0x0000000d77007c0c */ /* 0x000fe4000bf06270 */
[----:B------:R-:W-:Y:S02]  /*5c00*/  LOP3.LUT R118, R0, 0x2a, RZ, 0xfc, !PT ;  /* 0x0000002a00767812 */ /* 0x000fe400078efcff */
[----:B-1----:R-:W-:Y:S01]  /*5c10*/  LEA.HI R116, R116, 0x2e, RZ, 0x1a ;  /* 0x0000002e74747811 */ /* 0x002fe200078fd0ff */
[----:B0-----:R-:W-:Y:S01]  /*5c20*/  IMAD.WIDE R102, R117, 0x2, R76 ;  /* 0x0000000275667825 */ /* 0x001fe200078e024c */
[----:B------:R-:W-:-:S03]  /*5c30*/  LOP3.LUT R117, R0, 0x2c, RZ, 0xfc, !PT ;  /* 0x0000002c00757812 */ /* 0x000fc600078efcff */
[----:B------:R-:W-:Y:S01]  /*5c40*/  IMAD R118, R118, UR41, RZ ;  /* 0x0000002976767c24 */ /* 0x000fe2000f8e02ff */
[----:B------:R-:W-:Y:S01]  /*5c50*/  PRMT R90, RZ, 0x7610, R90 ;  /* 0x00007610ff5a7816 */ /* 0x000fe2000000005a */
[----:B------:R-:W-:Y:S01]  /*5c60*/  IMAD R117, R117, UR11, RZ ;  /* 0x0000000b75757c24 */ /* 0x000fe2000f8e02ff */
[----:B------:R-:W-:Y:S01]  /*5c70*/  PRMT R99, RZ, 0x7610, R99 ;  /* 0x00007610ff637816 */ /* 0x000fe20000000063 */
[----:B------:R-:W-:Y:S01]  /*5c80*/  IMAD R116, R116, UR9, RZ ;  /* 0x0000000974747c24 */ /* 0x000fe2000f8e02ff */
[----:B------:R-:W-:Y:S01]  /*5c90*/  PRMT R89, RZ, 0x7610, R89 ;  /* 0x00007610ff597816 */ /* 0x000fe20000000059 */
[--C-:B------:R-:W-:Y:S01]  /*5ca0*/  IMAD.WIDE R112, R118, 0x2, R76.reuse ;  /* 0x0000000276707825 */ /* 0x100fe200078e024c */
[C---:B------:R-:W-:Y:S01]  /*5cb0*/  LOP3.LUT R118, R0.reuse, 0x30, RZ, 0xfc, !PT ;  /* 0x0000003000767812 */ /* 0x040fe200078efcff */
[----:B------:R-:W4:Y:S01]  /*5cc0*/  @!P0 LDG.E.U16 R90, desc[UR14][R102.64] ;  /* 0x0000000e665a8981 */ /* 0x000f22000c1e1500 */
[C---:B------:R-:W-:Y:S01]  /*5cd0*/  LOP3.LUT R119, R0.reuse, 0x28, RZ, 0xfc, !PT ;  /* 0x0000002800777812 */ /* 0x040fe200078efcff */
[----:B------:R-:W-:Y:S01]  /*5ce0*/  IMAD.WIDE R114, R117, 0x2, R76 ;  /* 0x0000000275727825 */ /* 0x000fe200078e024c */
[----:B------:R-:W-:Y:S01]  /*5cf0*/  LOP3.LUT R121, R0, 0x32, RZ, 0xfc, !PT ;  /* 0x0000003200797812 */ /* 0x000fe200078efcff */
[----:B------:R-:W-:Y:S01]  /*5d00*/  ULDC UR9, c[0x0][0x238] ;  /* 0x00008e0000097ab9 */ /* 0x000fe20000000800 */
[----:B------:R-:W-:Y:S01]  /*5d10*/  PRMT R110, RZ, 0x7610, R110 ;  /* 0x00007610ff6e7816 */ /* 0x000fe2000000006e */
[----:B------:R-:W-:Y:S01]  /*5d20*/  IMAD.WIDE R116, R116, 0x2, R76 ;  /* 0x0000000274747825 */ /* 0x000fe200078e024c */
[----:B------:R0:W4:Y:S01]  /*5d30*/  @!P6 LDG.E.U16 R99, desc[UR14][R114.64] ;  /* 0x0000000e7263e981 */ /* 0x000122000c1e1500 */
[----:B------:R-:W-:Y:S01]  /*5d40*/  ISETP.GE.AND P0, PT, R118, UR13, PT ;  /* 0x0000000d76007c0c */ /* 0x000fe2000bf06270 */
[----:B------:R-:W-:Y:S01]  /*5d50*/  ULDC UR11, c[0x0][0x238] ;  /* 0x00008e00000b7ab9 */ /* 0x000fe20000000800 */
[C---:B------:R-:W-:Y:S01]  /*5d60*/  LOP3.LUT R118, R0.reuse, 0x38, RZ, 0xfc, !PT ;  /* 0x0000003800767812 */ /* 0x040fe200078efcff */
[----:B------:R-:W4:Y:S01]  /*5d70*/  @!P2 LDG.E.U16 R89, desc[UR14][R116.64] ;  /* 0x0000000e7459a981 */ /* 0x000f22000c1e1500 */
[----:B------:R-:W-:Y:S01]  /*5d80*/  ISETP.GE.AND P2, PT, R121, UR13, PT ;  /* 0x0000000d79007c0c */ /* 0x000fe2000bf46270 */
[----:B------:R-:W-:Y:S01]  /*5d90*/  IMAD R119, R119, UR42, RZ ;  /* 0x0000002a77777c24 */ /* 0x000fe2000f8e02ff */
[----:B------:R-:W-:Y:S01]  /*5da0*/  ULDC UR42, c[0x0][0x238] ;  /* 0x00008e00002a7ab9 */ /* 0x000fe20000000800 */
[----:B------:R-:W-:Y:S01]  /*5db0*/  PRMT R95, RZ, 0x7610, R95 ;  /* 0x00007610ff5f7816 */ /* 0x000fe2000000005f */
[----:B------:R-:W-:Y:S01]  /*5dc0*/  ULDC UR41, c[0x0][0x238] ;  /* 0x00008e0000297ab9 */ /* 0x000fe20000000800 */
[----:B0-----:R-:W-:-:S02]  /*5dd0*/  LOP3.LUT R114, R0, 0x32, RZ, 0xfc, !PT ;  /* 0x0000003200727812 */ /* 0x001fc400078efcff */
[----:B------:R-:W-:Y:S02]  /*5de0*/  ISETP.GE.AND P6, PT, R118, UR13, PT ;  /* 0x0000000d76007c0c */ /* 0x000fe4000bfc6270 */
[----:B------:R-:W-:Y:S01]  /*5df0*/  LOP3.LUT R118, R0, 0x30, RZ, 0xfc, !PT ;  /* 0x0000003000767812 */ /* 0x000fe200078efcff */
[----:B------:R-:W-:Y:S01]  /*5e00*/  IMAD R114, R114, UR42, RZ ;  /* 0x0000002a72727c24 */ /* 0x000fe2000f8e02ff */
[----:B------:R-:W-:Y:S01]  /*5e10*/  PRMT R97, RZ, 0x7610, R97 ;  /* 0x00007610ff617816 */ /* 0x000fe20000000061 */
[--C-:B------:R-:W-:Y:S01]  /*5e20*/  IMAD.WIDE R108, R119, 0x2, R76.reuse ;  /* 0x00000002776c7825 */ /* 0x100fe200078e024c */
[----:B------:R-:W4:Y:S01]  /*5e30*/  @!P5 LDG.E.U16 R95, desc[UR14][R112.64] ;  /* 0x0000000e705fd981 */ /* 0x000f22000c1e1500 */
[----:B------:R-:W-:Y:S01]  /*5e40*/  LOP3.LUT R120, R0, 0x34, RZ, 0xfc, !PT ;  /* 0x0000003400787812 */ /* 0x000fe200078efcff */
[----:B------:R-:W-:Y:S01]  /*5e50*/  ULDC UR42, c[0x0][0x238] ;  /* 0x00008e00002a7ab9 */ /* 0x000fe20000000800 */
[----:B------:R-:W-:Y:S01]  /*5e60*/  IMAD.WIDE R114, R114, 0x2, R76 ;  /* 0x0000000272727825 */ /* 0x000fe200078e024c */
[----:B------:R0:W4:Y:S03]  /*5e70*/  @!P4 LDG.E.U16 R110, desc[UR14][R108.64] ;  /* 0x0000000e6c6ec981 */ /* 0x000126000c1e1500 */
[----:B------:R-:W-:Y:S01]  /*5e80*/  IMAD R118, R118, UR9, RZ ;  /* 0x0000000976767c24 */ /* 0x000fe2000f8e02ff */
[----:B------:R1:W4:Y:S01]  /*5e90*/  @!P2 LDG.E.U16 R97, desc[UR14][R114.64] ;  /* 0x0000000e7261a981 */ /* 0x000322000c1e1500 */
[----:B0-----:R-:W-:-:S02]  /*5ea0*/  PRMT R109, RZ, 0x7610, R109 ;  /* 0x00007610ff6d7816 */ /* 0x001fc4000000006d */
[----:B------:R-:W-:Y:S01]  /*5eb0*/  IMAD.WIDE R112, R118, 0x2, R76 ;  /* 0x0000000276707825 */ /* 0x000fe200078e024c */
[C---:B------:R-:W-:Y:S01]  /*5ec0*/  LOP3.LUT R119, R0.reuse, 0x36, RZ, 0xfc, !PT ;  /* 0x0000003600777812 */ /* 0x040fe200078efcff */
[----:B------:R-:W-:Y:S01]  /*5ed0*/  ULDC UR9, c[0x0][0x238] ;  /* 0x00008e0000097ab9 */ /* 0x000fe20000000800 */
[C---:B-1----:R-:W-:Y:S02]  /*5ee0*/  LOP3.LUT R115, R0.reuse, 0x3a, RZ, 0xfc, !PT ;  /* 0x0000003a00737812 */ /* 0x042fe400078efcff */
[----:B------:R0:W4:Y:S02]  /*5ef0*/  @!P0 LDG.E.U16 R109, desc[UR14][R112.64] ;  /* 0x0000000e706d8981 */ /* 0x000124000c1e1500 */
[----:B------:R-:W-:Y:S02]  /*5f00*/  ISETP.GE.AND P0, PT, R115, UR13, PT ;  /* 0x0000000d73007c0c */ /* 0x000fe4000bf06270 */
[----:B------:R-:W1:Y:S01]  /*5f10*/  S2R R115, SR_TID.X ;  /* 0x0000000000737919 */ /* 0x000e620000002100 */
[----:B------:R-:W-:-:S02]  /*5f20*/  LOP3.LUT R118, R0, 0x36, RZ, 0xfc, !PT ;  /* 0x0000003600767812 */ /* 0x000fc400078efcff */
[----:B------:R-:W-:-:S03]  /*5f30*/  ISETP.GE.AND P5, PT, R119, UR13, PT ;  /* 0x0000000d77007c0c */ /* 0x000fc6000bfa6270 */
[----:B------:R-:W-:Y:S01]  /*5f40*/  IMAD R118, R118, UR11, RZ ;  /* 0x0000000b76767c24 */ /* 0x000fe2000f8e02ff */
[----:B------:R-:W-:Y:S01]  /*5f50*/  PRMT R87, RZ, 0x7610, R87 ;  /* 0x00007610ff577816 */ /* 0x000fe20000000057 */
[----:B------:R-:W-:Y:S01]  /*5f60*/  ULDC UR11, c[0x0][0x238] ;  /* 0x00008e00000b7ab9 */ /* 0x000fe20000000800 */
[----:B------:R-:W-:Y:S01]  /*5f70*/  LOP3.LUT R116, R0, 0x34, RZ, 0xfc, !PT ;  /* 0x0000003400747812 */ /* 0x000fe200078efcff */
[----:B------:R-:W-:Y:S01]  /*5f80*/  IMAD.WIDE R118, R118, 0x2, R76 ;  /* 0x0000000276767825 */ /* 0x000fe200078e024c */
[----:B------:R-:W-:Y:S02]  /*5f90*/  ISETP.GE.AND P4, PT, R120, UR13, PT ;  /* 0x0000000d78007c0c */ /* 0x000fe4000bf86270 */
[----:B------:R-:W-:Y:S01]  /*5fa0*/  LOP3.LUT R156, R0, 0x42, RZ, 0xfc, !PT ;  /* 0x00000042009c7812 */ /* 0x000fe200078efcff */
[----:B------:R-:W-:Y:S01]  /*5fb0*/  IMAD R116, R116, UR41, RZ ;  /* 0x0000002974747c24 */ /* 0x000fe2000f8e02ff */
[----:B------:R-:W-:Y:S01]  /*5fc0*/  LOP3.LUT R120, R0, 0x38, RZ, 0xfc, !PT ;  /* 0x0000003800787812 */ /* 0x000fe200078efcff */
[----:B------:R-:W4:Y:S01]  /*5fd0*/  @!P5 LDG.E.U16 R87, desc[UR14][R118.64] ;  /* 0x0000000e7657d981 */ /* 0x000f22000c1e1500 */
[----:B------:R-:W-:Y:S01]  /*5fe0*/  ISETP.GE.AND P5, PT, R156, UR13, PT ;  /* 0x0000000d9c007c0c */ /* 0x000fe2000bfa6270 */
[----:B------:R-:W-:Y:S01]  /*5ff0*/  ULDC UR41, c[0x0][0x238] ;  /* 0x00008e0000297ab9 */ /* 0x000fe20000000800 */
[----:B------:R-:W-:Y:S01]  /*6000*/  LOP3.LUT R156, R0, 0x3a, RZ, 0xfc, !PT ;  /* 0x0000003a009c7812 */ /* 0x000fe200078efcff */
[----:B------:R-:W-:Y:S01]  /*6010*/  IMAD R120, R120, UR9, RZ ;  /* 0x0000000978787c24 */ /* 0x000fe2000f8e02ff */
[----:B------:R-:W-:Y:S01]  /*6020*/  PRMT R103, RZ, 0x7610, R103 ;  /* 0x00007610ff677816 */ /* 0x000fe20000000067 */
[----:B------:R-:W-:Y:S01]  /*6030*/  IMAD.WIDE R116, R116, 0x2, R76 ;  /* 0x0000000274747825 */ /* 0x000fe200078e024c */
[----:B------:R-:W-:Y:S01]  /*6040*/  ULDC UR9, c[0x0][0x238] ;  /* 0x00008e0000097ab9 */ /* 0x000fe20000000800 */
[----:B0-----:R-:W-:-:S02]  /*6050*/  LOP3.LUT R112, R0, 0x3c, RZ, 0xfc, !PT ;  /* 0x0000003c00707812 */ /* 0x001fc400078efcff */
[----:B------:R-:W-:Y:S01]  /*6060*/  LOP3.LUT R113, R0, 0x40, RZ, 0xfc, !PT ;  /* 0x0000004000717812 */ /* 0x000fe200078efcff */
[----:B------:R-:W-:Y:S01]  /*6070*/  IMAD R156, R156, UR9, RZ ;  /* 0x000000099c9c7c24 */ /* 0x000fe2000f8e02ff */
[----:B------:R-:W-:Y:S01]  /*6080*/  LEA.HI R83, R169, 0x3e, RZ, 0x1a ;  /* 0x0000003ea9537811 */ /* 0x000fe200078fd0ff */
[----:B------:R1:W4:Y:S01]  /*6090*/  @!P4 LDG.E.U16 R103, desc[UR14][R116.64] ;  /* 0x0000000e7467c981 */ /* 0x000322000c1e1500 */
[----:B------:R-:W-:Y:S01]  /*60a0*/  ISETP.GE.AND P2, PT, R112, UR13, PT ;  /* 0x0000000d70007c0c */ /* 0x000fe2000bf46270 */
[--C-:B------:R-:W-:Y:S01]  /*60b0*/  IMAD.WIDE R120, R120, 0x2, R76.reuse ;  /* 0x0000000278787825 */ /* 0x100fe200078e024c */
[----:B------:R-:W-:Y:S01]  /*60c0*/  ISETP.GE.AND P4, PT, R113, UR13, PT ;  /* 0x0000000d71007c0c */ /* 0x000fe2000bf86270 */
[----:B------:R-:W-:Y:S01]  /*60d0*/  ULDC UR9, c[0x0][0x238] ;  /* 0x00008e0000097ab9 */ /* 0x000fe20000000800 */
[----:B------:R-:W-:Y:S01]  /*60e0*/  ISETP.GE.AND P1, PT, R83, UR13, PT ;  /* 0x0000000d53007c0c */ /* 0x000fe2000bf26270 */
[----:B------:R-:W-:Y:S01]  /*60f0*/  IMAD.WIDE R112, R156, 0x2, R76 ;  /* 0x000000029c707825 */ /* 0x000fe200078e024c */
[----:B------:R-:W-:-:S02]  /*6100*/  LOP3.LUT R156, R0, 0x42, RZ, 0xfc, !PT ;  /* 0x00000042009c7812 */ /* 0x000fc400078efcff */
[----:B-1----:R-:W-:Y:S02]  /*6110*/  LEA.HI R116, R115, 0x3e, RZ, 0x1a ;  /* 0x0000003e73747811 */ /* 0x002fe400078fd0ff */
[----:B------:R-:W-:Y:S02]  /*6120*/  LEA.HI R79, R169, 0x4e, RZ, 0x1a ;  /* 0x0000004ea94f7811 */ /* 0x000fe400078fd0ff */
[----:B------:R-:W-:Y:S01]  /*6130*/  PRMT R108, RZ, 0x7610, R108 ;  /* 0x00007610ff6c7816 */ /* 0x000fe2000000006c */
[----:B------:R-:W-:Y:S01]  /*6140*/  IMAD R116, R116, UR41, RZ ;  /* 0x0000002974747c24 */ /* 0x000fe2000f8e02ff */
[----:B------:R-:W-:Y:S01]  /*6150*/  ISETP.GE.AND P3, PT, R79, UR13, PT ;  /* 0x0000000d4f007c0c */ /* 0x000fe2000bf66270 */
[----:B------:R-:W-:Y:S01]  /*6160*/  IMAD R156, R156, UR9, RZ ;  /* 0x000000099c9c7c24 */ /* 0x000fe2000f8e02ff */
[----:B------:R-:W-:Y:S01]  /*6170*/  PRMT R79, RZ, 0x7610, R79 ;  /* 0x00007610ff4f7816 */ /* 0x000fe2000000004f */
[----:B------:R-:W-:Y:S01]  /*6180*/  IMAD.WIDE R116, R116, 0x2, R76 ;  /* 0x0000000274747825 */ /* 0x000fe200078e024c */
[----:B------:R0:W4:Y:S01]  /*6190*/  @!P6 LDG.E.U16 R108, desc[UR14][R120.64] ;  /* 0x0000000e786ce981 */ /* 0x000122000c1e1500 */
[----:B------:R-:W-:Y:S01]  /*61a0*/  PRMT R83, RZ, 0x7610, R83 ;  /* 0x00007610ff537816 */ /* 0x000fe20000000053 */
[----:B------:R-:W-:Y:S01]  /*61b0*/  ULDC UR9, c[0x0][0x238] ;  /* 0x00008e0000097ab9 */ /* 0x000fe20000000800 */
[----:B------:R-:W-:Y:S01]  /*61c0*/  LOP3.LUT R119, R0, 0x40, RZ, 0xfc, !PT ;  /* 0x0000004000777812 */ /* 0x000fe200078efcff */
[----:B------:R-:W4:Y:S01]  /*61d0*/  @!P1 LDG.E.U16 R79, desc[UR14][R116.64] ;  /* 0x0000000e744f9981 */ /* 0x000f22000c1e1500 */
[----:B------:R-:W-:Y:S01]  /*61e0*/  PRMT R107, RZ, 0x7610, R107 ;  /* 0x00007610ff6b7816 */ /* 0x000fe2000000006b */
[----:B------:R-:W-:Y:S01]  /*61f0*/  ULDC UR41, c[0x0][0x238] ;  /* 0x00008e0000297ab9 */ /* 0x000fe20000000800 */
[----:B0-----:R-:W-:Y:S01]  /*6200*/  IMAD.WIDE R120, R156, 0x2, R76 ;  /* 0x000000029c787825 */ /* 0x001fe200078e024c */
[----:B------:R-:W-:Y:S01]  /*6210*/  LOP3.LUT R156, R0, 0x44, RZ, 0xfc, !PT ;  /* 0x00000044009c7812 */ /* 0x000fe200078efcff */
[----:B------:R0:W4:Y:S03]  /*6220*/  @!P0 LDG.E.U16 R83, desc[UR14][R112.64] ;  /* 0x0000000e70538981 */ /* 0x000126000c1e1500 */
[----:B------:R-:W-:-:S02]  /*6230*/  ISETP.GE.AND P1, PT, R156, UR13, PT ;  /* 0x0000000d9c007c0c */ /* 0x000fc4000bf26270 */
[----:B------:R-:W-:Y:S01]  /*6240*/  LOP3.LUT R156, R0, 0x4c, RZ, 0xfc, !PT ;  /* 0x0000004c009c7812 */ /* 0x000fe200078efcff */
[----:B------:R-:W-:Y:S01]  /*6250*/  IMAD R119, R119, UR11, RZ ;  /* 0x0000000b77777c24 */ /* 0x000fe2000f8e02ff */
[----:B------:R-:W-:Y:S01]  /*6260*/  PRMT R92, RZ, 0x7610, R92 ;  /* 0x00007610ff5c7816 */ /* 0x000fe2000000005c */
[----:B------:R-:W-:Y:S01]  /*6270*/  ULDC UR11, c[0x0][0x238] ;  /* 0x00008e00000b7ab9 */ /* 0x000fe20000000800 */
[----:B------:R-:W-:Y:S02]  /*6280*/  ISETP.GE.AND P0, PT, R156, UR13, PT ;  /* 0x0000000d9c007c0c */ /* 0x000fe4000bf06270 */
[C---:B------:R-:W-:Y:S01]  /*6290*/  LOP3.LUT R156, R0.reuse, 0x44, RZ, 0xfc, !PT ;  /* 0x00000044009c7812 */ /* 0x040fe200078efcff */
[--C-:B------:R-:W-:Y:S01]  /*62a0*/  IMAD.WIDE R118, R119, 0x2, R76.reuse ;  /* 0x0000000277767825 */ /* 0x100fe200078e024c */
[C---:B------:R-:W-:Y:S01]  /*62b0*/  LOP3.LUT R114, R0.reuse, 0x3c, RZ, 0xfc, !PT ;  /* 0x0000003c00727812 */ /* 0x040fe200078efcff */
[----:B------:R1:W4:Y:S01]  /*62c0*/  @!P5 LDG.E.U16 R92, desc[UR14][R120.64] ;  /* 0x0000000e785cd981 */ /* 0x000322000c1e1500 */
[----:B0-----:R-:W-:Y:S01]  /*62d0*/  LOP3.LUT R112, R0, 0x48, RZ, 0xfc, !PT ;  /* 0x0000004800707812 */ /* 0x001fe200078efcff */
[----:B------:R-:W-:Y:S01]  /*62e0*/  IMAD R156, R156, UR9, RZ ;  /* 0x000000099c9c7c24 */ /* 0x000fe2000f8e02ff */
[----:B------:R-:W-:Y:S01]  /*62f0*/  LOP3.LUT R113, R0, 0x4a, RZ, 0xfc, !PT ;  /* 0x0000004a00717812 */ /* 0x000fe200078efcff */
[----:B------:R-:W-:Y:S01]  /*6300*/  IMAD R114, R114, UR42, RZ ;  /* 0x0000002a72727c24 */ /* 0x000fe2000f8e02ff */
[----:B------:R0:W4:Y:S01]  /*6310*/  @!P4 LDG.E.U16 R107, desc[UR14][R118.64] ;  /* 0x0000000e766bc981 */ /* 0x000122000c1e1500 */
[----:B------:R-:W-:Y:S01]  /*6320*/  ISETP.GE.AND P4, PT, R112, UR13, PT ;  /* 0x0000000d70007c0c */ /* 0x000fe2000bf86270 */
[----:B------:R-:W-:Y:S01]  /*6330*/  ULDC UR9, c[0x0][0x238] ;  /* 0x00008e0000097ab9 */ /* 0x000fe20000000800 */
[----:B------:R-:W-:Y:S01]  /*6340*/  ISETP.GE.AND P5, PT, R113, UR13, PT ;  /* 0x0000000d71007c0c */ /* 0x000fe2000bfa6270 */
[----:B------:R-:W-:Y:S01]  /*6350*/  IMAD.WIDE R112, R156, 0x2, R76 ;  /* 0x000000029c707825 */ /* 0x000fe200078e024c */
[----:B------:R-:W-:-:S02]  /*6360*/  PRMT R102, RZ, 0x7610, R102 ;  /* 0x00007610ff667816 */ /* 0x000fc40000000066 */
[----:B------:R-:W-:Y:S01]  /*6370*/  LOP3.LUT R156, R0, 0x4a, RZ, 0xfc, !PT ;  /* 0x0000004a009c7812 */ /* 0x000fe200078efcff */
[----:B------:R-:W-:Y:S01]  /*6380*/  IMAD.WIDE R114, R114, 0x2, R76 ;  /* 0x0000000272727825 */ /* 0x000fe200078e024c */
[----:B-1----:R-:W-:-:S03]  /*6390*/  PRMT R121, RZ, 0x7610, R121 ;  /* 0x00007610ff797816 */ /* 0x002fc60000000079 */
[----:B------:R-:W-:Y:S01]  /*63a0*/  IMAD R156, R156, UR9, RZ ;  /* 0x000000099c9c7c24 */ /* 0x000fe2000f8e02ff */
[----:B------:R1:W4:Y:S01]  /*63b0*/  @!P2 LDG.E.U16 R102, desc[UR14][R114.64] ;  /* 0x0000000e7266a981 */ /* 0x000322000c1e1500 */
[----:B------:R-:W-:Y:S01]  /*63c0*/  PRMT R120, RZ, 0x7610, R120 ;  /* 0x00007610ff787816 */ /* 0x000fe20000000078 */
[----:B------:R-:W-:Y:S01]  /*63d0*/  ULDC UR9, c[0x0][0x238] ;  /* 0x00008e0000097ab9 */ /* 0x000fe20000000800 */
[----:B0-----:R-:W-:Y:S01]  /*63e0*/  IMAD.WIDE R118, R156, 0x2, R76 ;  /* 0x000000029c767825 */ /* 0x001fe200078e024c */
[C---:B------:R-:W-:Y:S01]  /*63f0*/  LOP3.LUT R156, R0.reuse, 0x50, RZ, 0xfc, !PT ;  /* 0x00000050009c7812 */ /* 0x040fe200078efcff */
[----:B------:R0:W4:Y:S01]  /*6400*/  @!P1 LDG.E.U16 R121, desc[UR14][R112.64] ;  /* 0x0000000e70799981 */ /* 0x000122000c1e1500 */
[----:B-1----:R-:W-:-:S04]  /*6410*/  LOP3.LUT R115, R0, 0x46, RZ, 0xfc, !PT ;  /* 0x0000004600737812 */ /* 0x002fc800078efcff */
[C---:B------:R-:W-:Y:S01]  /*6420*/  ISETP.GE.AND P2, PT, R115.reuse, UR13, PT ;  /* 0x0000000d73007c0c */ /* 0x040fe2000bf46270 */
[----:B------:R-:W-:Y:S01]  /*6430*/  IMAD R115, R115, UR41, RZ ;  /* 0x0000002973737c24 */ /* 0x000fe2000f8e02ff */
[----:B------:R-:W-:Y:S02]  /*6440*/  ISETP.GE.AND P1, PT, R156, UR13, PT ;  /* 0x0000000d9c007c0c */ /* 0x000fe4000bf26270 */
[C---:B------:R-:W-:Y:S01]  /*6450*/  LOP3.LUT R156, R0.reuse, 0x4c, RZ, 0xfc, !PT ;  /* 0x0000004c009c7812 */ /* 0x040fe200078efcff */
[----:B------:R-:W-:Y:S01]  /*6460*/  IMAD.WIDE R114, R115, 0x2, R76 ;  /* 0x0000000273727825 */ /* 0x000fe200078e024c */
[----:B0-----:R-:W-:-:S03]  /*6470*/  LOP3.LUT R113, R0, 0x52, RZ, 0xfc, !PT ;  /* 0x0000005200717812 */ /* 0x001fc600078efcff */
[----:B------:R-:W-:Y:S01]  /*6480*/  IMAD R156, R156, UR9, RZ ;  /* 0x000000099c9c7c24 */ /* 0x000fe2000f8e02ff */
[----:B------:R-:W-:Y:S01]  /*6490*/  LOP3.LUT R117, R0, 0x48, RZ, 0xfc, !PT ;  /* 0x0000004800757812 */ /* 0x000fe200078efcff */
[----:B------:R-:W-:Y:S02]  /*64a0*/  ULDC UR9, c[0x0][0x238] ;  /* 0x00008e0000097ab9 */ /* 0x000fe40000000800 */
[----:B------:R-:W4:Y:S01]  /*64b0*/  @!P2 LDG.E.U16 R120, desc[UR14][R114.64] ;  /* 0x0000000e7278a981 */ /* 0x000f22000c1e1500 */
[----:B------:R-:W-:Y:S01]  /*64c0*/  ISETP.GE.AND P2, PT, R113, UR13, PT ;  /* 0x0000000d71007c0c */ /* 0x000fe2000bf46270 */
[----:B------:R-:W-:Y:S02]  /*64d0*/  IMAD.WIDE R112, R156, 0x2, R76 ;  /* 0x000000029c707825 */ /* 0x000fe400078e024c */
[----:B------:R-:W0:Y:S02]  /*64e0*/  S2R R156, SR_TID.X ;  /* 0x00000000009c7919 */ /* 0x000e240000002100 */
[----:B------:R-:W-:Y:S01]  /*64f0*/  IMAD R117, R117, UR11, RZ ;  /* 0x0000000b75757c24 */ /* 0x000fe2000f8e02ff */
[----:B------:R-:W-:Y:S01]  /*6500*/  PRMT R127, RZ, 0x7610, R127 ;  /* 0x00007610ff7f7816 */ /* 0x000fe2000000007f */
[----:B------:R-:W-:-:S02]  /*6510*/  ULDC UR11, c[0x0][0x238] ;  /* 0x00008e00000b7ab9 */ /* 0x000fc40000000800 */
[----:B------:R-:W-:-:S05]  /*6520*/  IMAD.WIDE R116, R117, 0x2, R76 ;  /* 0x0000000275747825 */ /* 0x000fca00078e024c */
[----:B------:R1:W4:Y:S01]  /*6530*/  @!P4 LDG.E.U16 R127, desc[UR14][R116.64] ;  /* 0x0000000e747fc981 */ /* 0x000322000c1e1500 */
[----:B------:R-:W-:Y:S02]  /*6540*/  PRMT R129, RZ, 0x7610, R129 ;  /* 0x00007610ff817816 */ /* 0x000fe40000000081 */
[----:B-1----:R-:W-:-:S05]  /*6550*/  LOP3.LUT R117, R0, 0x50, RZ, 0xfc, !PT ;  /* 0x0000005000757812 */ /* 0x002fca00078efcff */
[----:B------:R-:W-:Y:S01]  /*6560*/  IMAD R117, R117, UR9, RZ ;  /* 0x0000000975757c24 */ /* 0x000fe2000f8e02ff */
[----:B------:R-:W-:Y:S01]  /*6570*/  PRMT R125, RZ, 0x7610, R125 ;  /* 0x00007610ff7d7816 */ /* 0x000fe2000000007d */
[----:B------:R-:W-:Y:S02]  /*6580*/  ULDC UR9, c[0x0][0x238] ;  /* 0x00008e0000097ab9 */ /* 0x000fe40000000800 */
[----:B------:R-:W-:Y:S01]  /*6590*/  IMAD.WIDE R116, R117, 0x2, R76 ;  /* 0x0000000275747825 */ /* 0x000fe200078e024c */
[----:B0-----:R-:W-:Y:S02]  /*65a0*/  LEA.HI R156, R156, 0x4e, RZ, 0x1a ;  /* 0x0000004e9c9c7811 */ /* 0x001fe400078fd0ff */
[----:B------:R-:W4:Y:S04]  /*65b0*/  @!P5 LDG.E.U16 R125, desc[UR14][R118.64] ;  /* 0x0000000e767dd981 */ /* 0x000f28000c1e1500 */
[----:B------:R0:W4:Y:S02]  /*65c0*/  @!P1 LDG.E.U16 R129, desc[UR14][R116.64] ;  /* 0x0000000e74819981 */ /* 0x000124000c1e1500 */
[----:B0-----:R-:W0:Y:S01]  /*65d0*/  S2R R116, SR_TID.X ;  /* 0x0000000000747919 */ /* 0x001e220000002100 */
[----:B------:R-:W-:Y:S01]  /*65e0*/  IMAD R156, R156, UR11, RZ ;  /* 0x0000000b9c9c7c24 */ /* 0x000fe2000f8e02ff */
[----:B------:R-:W-:Y:S01]  /*65f0*/  PRMT R119, RZ, 0x7610, R119 ;  /* 0x00007610ff777816 */ /* 0x000fe20000000077 */
[----:B------:R-:W-:-:S02]  /*6600*/  ULDC UR11, c[0x0][0x238] ;  /* 0x00008e00000b7ab9 */ /* 0x000fc40000000800 */
[----:B------:R-:W-:Y:S01]  /*6610*/  IMAD.WIDE R114, R156, 0x2, R76 ;  /* 0x000000029c727825 */ /* 0x000fe200078e024c */
[----:B------:R-:W-:Y:S02]  /*6620*/  LOP3.LUT R156, R0, 0x56, RZ, 0xfc, !PT ;  /* 0x00000056009c7812 */ /* 0x000fe400078efcff */
[----:B------:R-:W-:Y:S01]  /*6630*/  PRMT R118, RZ, 0x7610, R118 ;  /* 0x00007610ff767816 */ /* 0x000fe20000000076 */
[----:B------:R1:W4:Y:S01]  /*6640*/  @!P0 LDG.E.U16 R119, desc[UR14][R112.64] ;  /* 0x0000000e70778981 */ /* 0x000322000c1e1500 */
[----:B------:R-:W-:Y:S02]  /*6650*/  ISETP.GE.AND P4, PT, R156, UR13, PT ;  /* 0x0000000d9c007c0c */ /* 0x000fe4000bf86270 */
[----:B------:R-:W-:Y:S02]  /*6660*/  LOP3.LUT R156, R0, 0x54, RZ, 0xfc, !PT ;  /* 0x00000054009c7812 */ /* 0x000fe400078efcff */
[----:B------:R2:W4:Y:S03]  /*6670*/  @!P3 LDG.E.U16 R118, desc[UR14][R114.64] ;  /* 0x0000000e7276b981 */ /* 0x000526000c1e1500 */
[----:B------:R-:W-:Y:S01]  /*6680*/  IMAD R156, R156, UR9, RZ ;  /* 0x000000099c9c7c24 */ /* 0x000fe2000f8e02ff */
[----:B------:R-:W-:Y:S01]  /*6690*/  PRMT R135, RZ, 0x7610, R135 ;  /* 0x00007610ff877816 */ /* 0x000fe20000000087 */
[----:B------:R-:W-:Y:S01]  /*66a0*/  ULDC UR9, c[0x0][0x238] ;  /* 0x00008e0000097ab9 */ /* 0x000fe20000000800 */
[----:B-1----:R-:W-:-:S04]  /*66b0*/  LOP3.LUT R113, R0, 0x54, RZ, 0xfc, !PT ;  /* 0x0000005400717812 */ /* 0x002fc800078efcff */
[----:B------:R-:W-:Y:S01]  /*66c0*/  ISETP.GE.AND P0, PT, R113, UR13, PT ;  /* 0x0000000d71007c0c */ /* 0x000fe2000bf06270 */
[----:B--2---:R-:W-:Y:S01]  /*66d0*/  IMAD.WIDE R114, R156, 0x2, R76 ;  /* 0x000000029c727825 */ /* 0x004fe200078e024c */
[C---:B------:R-:W-:Y:S02]  /*66e0*/  LOP3.LUT R113, R0.reuse, 0x52, RZ, 0xfc, !PT ;  /* 0x0000005200717812 */ /* 0x040fe400078efcff */
[----:B------:R-:W-:Y:S02]  /*66f0*/  LOP3.LUT R156, R0, 0x5a, RZ, 0xfc, !PT ;  /* 0x0000005a009c7812 */ /* 0x000fe400078efcff */
[----:B0-----:R-:W-:-:S04]  /*6700*/  SHF.R.U32.HI R0, RZ, 0x6, R116 ;  /* 0x00000006ff007819 */ /* 0x001fc80000011674 */
[----:B------:R-:W-:-:S04]  /*6710*/  SGXT.U32 R0, R0, 0x1 ;  /* 0x000000010000781a */ /* 0x000fc80000000000 */
[----:B------:R-:W-:-:S04]  /*6720*/  LOP3.LUT R0, R0, 0x58, RZ, 0xfc, !PT ;  /* 0x0000005800007812 */ /* 0x000fc800078efcff */
[----:B------:R-:W-:Y:S02]  /*6730*/  ISETP.GE.AND P1, PT, R0, UR13, PT ;  /* 0x0000000d00007c0c */ /* 0x000fe4000bf26270 */
[----:B------:R-:W0:Y:S01]  /*6740*/  S2R R0, SR_TID.X ;  /* 0x0000000000007919 */ /* 0x000e220000002100 */
[----:B------:R-:W-:Y:S01]  /*6750*/  SHF.R.U32.HI R117, RZ, 0x6, R116 ;  /* 0x00000006ff757819 */ /* 0x000fe20000011674 */
[----:B------:R-:W-:Y:S01]  /*6760*/  IMAD R113, R113, UR11, RZ ;  /* 0x0000000b71717c24 */ /* 0x000fe2000f8e02ff */
[----:B------:R-:W-:Y:S01]  /*6770*/  PRMT R131, RZ, 0x7610, R131 ;  /* 0x00007610ff837816 */ /* 0x000fe20000000083 */
[----:B------:R-:W-:Y:S01]  /*6780*/  ULDC UR11, c[0x0][0x238] ;  /* 0x00008e00000b7ab9 */ /* 0x000fe20000000800 */
[----:B------:R-:W-:Y:S01]  /*6790*/  SGXT.U32 R117, R117, 0x1 ;  /* 0x000000017575781a */ /* 0x000fe20000000000 */
[----:B------:R-:W-:-:S03]  /*67a0*/  IMAD.WIDE R112, R113, 0x2, R76 ;  /* 0x0000000271707825 */ /* 0x000fc600078e024c */
[----:B------:R-:W-:Y:S02]  /*67b0*/  LOP3.LUT R117, R117, 0x56, RZ, 0xfc, !PT ;  /* 0x0000005675757812 */ /* 0x000fe400078efcff */
[----:B------:R1:W2:Y:S03]  /*67c0*/  @!P2 LDG.E.U16 R135, desc[UR14][R112.64] ;  /* 0x0000000e7087a981 */ /* 0x0002a6000c1e1500 */
[----:B------:R-:W-:Y:S01]  /*67d0*/  IMAD R117, R117, UR9, RZ ;  /* 0x0000000975757c24 */ /* 0x000fe2000f8e02ff */
[----:B------:R-:W-:Y:S01]  /*67e0*/  ISETP.GE.AND P2, PT, R156, UR13, PT ;  /* 0x0000000d9c007c0c */ /* 0x000fe2000bf46270 */
[----:B------:R-:W-:Y:S02]  /*67f0*/  ULDC UR9, c[0x0][0x238] ;  /* 0x00008e0000097ab9 */ /* 0x000fe40000000800 */
[----:B------:R-:W-:Y:S01]  /*6800*/  IMAD.WIDE R116, R117, 0x2, R76 ;  /* 0x0000000275747825 */ /* 0x000fe200078e024c */
[----:B------:R-:W-:-:S02]  /*6810*/  PRMT R133, RZ, 0x7610, R133 ;  /* 0x00007610ff857816 */ /* 0x000fc40000000085 */
[----:B------:R-:W-:Y:S02]  /*6820*/  PRMT R158, RZ, 0x7610, R158 ;  /* 0x00007610ff9e7816 */ /* 0x000fe4000000009e */
[----:B------:R3:W2:Y:S04]  /*6830*/  @!P4 LDG.E.U16 R131, desc[UR14][R116.64] ;  /* 0x0000000e7483c981 */ /* 0x0006a8000c1e1500 */
[----:B------:R5:W2:Y:S01]  /*6840*/  @!P0 LDG.E.U16 R133, desc[UR14][R114.64] ;  /* 0x0000000e72858981 */ /* 0x000aa2000c1e1500 */
[----:B0-----:R-:W-:-:S04]  /*6850*/  SHF.R.U32.HI R0, RZ, 0x6, R0 ;  /* 0x00000006ff007819 */ /* 0x001fc80000011600 */
[----:B------:R-:W-:-:S04]  /*6860*/  SGXT.U32 R0, R0, 0x1 ;  /* 0x000000010000781a */ /* 0x000fc80000000000 */
[C---:B-1----:R-:W-:Y:S02]  /*6870*/  LOP3.LUT R113, R0.reuse, 0x58, RZ, 0xfc, !PT ;  /* 0x0000005800717812 */ /* 0x042fe400078efcff */
[----:B------:R-:W-:-:S03]  /*6880*/  LOP3.LUT R156, R0, 0x5a, RZ, 0xfc, !PT ;  /* 0x0000005a009c7812 */ /* 0x000fc600078efcff */
[----:B------:R-:W-:Y:S01]  /*6890*/  IMAD R113, R113, UR11, RZ ;  /* 0x0000000b71717c24 */ /* 0x000fe2000f8e02ff */
[----:B---3--:R-:W-:Y:S01]  /*68a0*/  LEA.HI R117, R169, 0x7e, RZ, 0x1a ;  /* 0x0000007ea9757811 */ /* 0x008fe200078fd0ff */
[----:B------:R-:W-:Y:S01]  /*68b0*/  IMAD R156, R156, UR9, RZ ;  /* 0x000000099c9c7c24 */ /* 0x000fe2000f8e02ff */
[----:B------:R-:W-:Y:S01]  /*68c0*/  PRMT R116, RZ, 0x7610, R116 ;  /* 0x00007610ff747816 */ /* 0x000fe20000000074 */
[--C-:B------:R-:W-:Y:S01]  /*68d0*/  IMAD.WIDE R112, R113, 0x2, R76.reuse ;  /* 0x0000000271707825 */ /* 0x100fe200078e024c */
[----:B------:R-:W-:Y:S01]  /*68e0*/  ISETP.GE.AND P0, PT, R117, UR13, PT ;  /* 0x0000000d75007c0c */ /* 0x000fe2000bf06270 */
[----:B------:R-:W-:Y:S02]  /*68f0*/  ULDC UR9, c[0x0][0x238] ;  /* 0x00008e0000097ab9 */ /* 0x000fe40000000800 */
[----:B-----5:R-:W-:Y:S01]  /*6900*/  IMAD.WIDE R114, R156, 0x2, R76 ;  /* 0x000000029c727825 */ /* 0x020fe200078e024c */
[----:B------:R0:W3:Y:S01]  /*6910*/  @!P1 LDG.E.U16 R158, desc[UR14][R112.64] ;  /* 0x0000000e709e9981 */ /* 0x0000e2000c1e1500 */
[----:B------:R-:W-:-:S03]  /*6920*/  LOP3.LUT R156, R0, 0x5c, RZ, 0xfc, !PT ;  /* 0x0000005c009c7812 */ /* 0x000fc600078efcff */
[----:B------:R1:W5:Y:S01]  /*6930*/  @!P2 LDG.E.U16 R116, desc[UR14][R114.64] ;  /* 0x0000000e7274a981 */ /* 0x000362000c1e1500 */
[----:B0-----:R-:W-:Y:S01]  /*6940*/  IMAD R112, R117, UR40, RZ ;  /* 0x0000002875707c24 */ /* 0x001fe2000f8e02ff */
[----:B-1----:R-:W-:-:S03]  /*6950*/  PRMT R114, RZ, 0x7610, R114 ;  /* 0x00007610ff727816 */ /* 0x002fc60000000072 */
[----:B------:R-:W-:-:S05]  /*6960*/  IMAD.WIDE R112, R112, 0x2, R76 ;  /* 0x0000000270707825 */ /* 0x000fca00078e024c */
[----:B------:R0:W5:Y:S01]  /*6970*/  @!P0 LDG.E.U16 R114, desc[UR14][R112.64] ;  /* 0x0000000e70728981 */ /* 0x000162000c1e1500 */
[----:B------:R-:W-:Y:S02]  /*6980*/  ISETP.GE.AND P0, PT, R156, UR13, PT ;  /* 0x0000000d9c007c0c */ /* 0x000fe4000bf06270 */
[----:B------:R-:W1:Y:S01]  /*6990*/  S2R R156, SR_TID.X ;  /* 0x00000000009c7919 */ /* 0x000e620000002100 */
[----:B------:R-:W-:-:S04]  /*69a0*/  LEA.HI R115, R169, 0x6e, RZ, 0x1a ;  /* 0x0000006ea9737811 */ /* 0x000fc800078fd0ff */
[C---:B------:R-:W-:Y:S01]  /*69b0*/  ISETP.GE.AND P2, PT, R115.reuse, UR13, PT ;  /* 0x0000000d73007c0c */ /* 0x040fe2000bf46270 */
[----:B0-----:R-:W-:Y:S01]  /*69c0*/  IMAD R112, R115, UR40, RZ ;  /* 0x0000002873707c24 */ /* 0x001fe2000f8e02ff */
[----:B------:R-:W-:-:S03]  /*69d0*/  PRMT R115, RZ, 0x7610, R115 ;  /* 0x00007610ff737816 */ /* 0x000fc60000000073 */
[----:B------:R-:W-:Y:S01]  /*69e0*/  IMAD.WIDE R112, R112, 0x2, R76 ;  /* 0x0000000270707825 */ /* 0x000fe200078e024c */
[----:B------:R-:W-:-:S07]  /*69f0*/  LEA.HI R117, R169, 0x5e, RZ, 0x1a ;  /* 0x0000005ea9757811 */ /* 0x000fce00078fd0ff */
[----:B------:R0:W5:Y:S01]  /*6a00*/  @!P2 LDG.E.U16 R115, desc[UR14][R112.64] ;  /* 0x0000000e7073a981 */ /* 0x000162000c1e1500 */
[----:B------:R-:W-:Y:S02]  /*6a10*/  ISETP.GE.AND P1, PT, R117, UR13, PT ;  /* 0x0000000d75007c0c */ /* 0x000fe4000bf26270 */
[----:B0-----:R-:W-:Y:S02]  /*6a20*/  LOP3.LUT R113, R0, 0x5c, RZ, 0xfc, !PT ;  /* 0x0000005c00717812 */ /* 0x001fe400078efcff */
[----:B------:R-:W-:-:S03]  /*6a30*/  PRMT R117, RZ, 0x7610, R117 ;  /* 0x00007610ff757816 */ /* 0x000fc60000000075 */
[----:B------:R-:W-:Y:S01]  /*6a40*/  IMAD R113, R113, UR9, RZ ;  /* 0x0000000971717c24 */ /* 0x000fe2000f8e02ff */
[----:B-1----:R-:W-:Y:S01]  /*6a50*/  LEA.HI R156, R156, 0x5e, RZ, 0x1a ;  /* 0x0000005e9c9c7811 */ /* 0x002fe200078fd0ff */
[----:B------:R-:W-:Y:S02]  /*6a60*/  ULDC UR9, c[0x0][0x238] ;  /* 0x00008e0000097ab9 */ /* 0x000fe40000000800 */
[----:B------:R-:W-:-:S05]  /*6a70*/  IMAD.WIDE R112, R113, 0x2, R76 ;  /* 0x0000000271707825 */ /* 0x000fca00078e024c */
[----:B------:R0:W5:Y:S01]  /*6a80*/  @!P0 LDG.E.U16 R117, desc[UR14][R112.64] ;  /* 0x0000000e70758981 */ /* 0x000162000c1e1500 */
[----:B------:R-:W-:Y:S01]  /*6a90*/  IMAD R156, R156, UR9, RZ ;  /* 0x000000099c9c7c24 */ /* 0x000fe2000f8e02ff */
[----:B------:R-:W-:Y:S01]  /*6aa0*/  PRMT R139, RZ, 0x7610, R139 ;  /* 0x00007610ff8b7816 */ /* 0x000fe2000000008b */
[----:B------:R-:W-:Y:S01]  /*6ab0*/  ULDC UR9, c[0x0][0x238] ;  /* 0x00008e0000097ab9 */ /* 0x000fe20000000800 */
[----:B0-----:R-:W-:-:S04]  /*6ac0*/  LOP3.LUT R113, R0, 0x60, RZ, 0xfc, !PT ;  /* 0x0000006000717812 */ /* 0x001fc800078efcff */
[----:B------:R-:W-:Y:S01]  /*6ad0*/  ISETP.GE.AND P0, PT, R113, UR13, PT ;  /* 0x0000000d71007c0c */ /* 0x000fe2000bf06270 */
[----:B------:R-:W-:Y:S01]  /*6ae0*/  IMAD.WIDE R112, R156, 0x2, R76 ;  /* 0x000000029c707825 */ /* 0x000fe200078e024c */
[----:B------:R-:W-:-:S04]  /*6af0*/  LOP3.LUT R156, R0, 0x60, RZ, 0xfc, !PT ;  /* 0x00000060009c7812 */ /* 0x000fc800078efcff */
[----:B------:R0:W5:Y:S01]  /*6b00*/  @!P1 LDG.E.U16 R139, desc[UR14][R112.64] ;  /* 0x0000000e708b9981 */ /* 0x000162000c1e1500 */
[----:B------:R-:W-:Y:S01]  /*6b10*/  IMAD R156, R156, UR9, RZ ;  /* 0x000000099c9c7c24 */ /* 0x000fe2000f8e02ff */
[----:B------:R-:W-:Y:S01]  /*6b20*/  PRMT R160, RZ, 0x7610, R160 ;  /* 0x00007610ffa07816 */ /* 0x000fe200000000a0 */
[----:B------:R-:W-:Y:S01]  /*6b30*/  ULDC UR9, c[0x0][0x238] ;  /* 0x00008e0000097ab9 */ /* 0x000fe20000000800 */
[----:B0-----:R-:W-:-:S04]  /*6b40*/  LOP3.LUT R113, R0, 0x62, RZ, 0xfc, !PT ;  /* 0x0000006200717812 */ /* 0x001fc800078efcff */
[----:B------:R-:W-:Y:S01]  /*6b50*/  ISETP.GE.AND P1, PT, R113, UR13, PT ;  /* 0x0000000d71007c0c */ /* 0x000fe2000bf26270 */
[----:B------:R-:W-:-:S05]  /*6b60*/  IMAD.WIDE R112, R156, 0x2, R76 ;  /* 0x000000029c707825 */ /* 0x000fca00078e024c */
[----:B------:R0:W2:Y:S01]  /*6b70*/  @!P0 LDG.E.U16 R160, desc[UR14][R112.64] ;  /* 0x0000000e70a08981 */ /* 0x0000a2000c1e1500 */
[----:B------:R-:W-:Y:S02]  /*6b80*/  PRMT R141, RZ, 0x7610, R141 ;  /* 0x00007610ff8d7816 */ /* 0x000fe4000000008d */
[----:B0-----:R-:W-:-:S05]  /*6b90*/  LOP3.LUT R113, R0, 0x62, RZ, 0xfc, !PT ;  /* 0x0000006200717812 */ /* 0x001fca00078efcff */
[----:B------:R-:W-:Y:S01]  /*6ba0*/  IMAD R113, R113, UR9, RZ ;  /* 0x0000000971717c24 */ /* 0x000fe2000f8e02ff */
[----:B------:R-:W-:Y:S01]  /*6bb0*/  LOP3.LUT R156, R0, 0x64, RZ, 0xfc, !PT ;  /* 0x00000064009c7812 */ /* 0x000fe200078efcff */
[----:B------:R-:W-:Y:S02]  /*6bc0*/  ULDC UR9, c[0x0][0x238] ;  /* 0x00008e0000097ab9 */ /* 0x000fe40000000800 */
[----:B------:R-:W-:Y:S01]  /*6bd0*/  IMAD.WIDE R112, R113, 0x2, R76 ;  /* 0x0000000271707825 */ /* 0x000fe200078e024c */
[----:B------:R-:W-:-:S04]  /*6be0*/  ISETP.GE.AND P0, PT, R156, UR13, PT ;  /* 0x0000000d9c007c0c */ /* 0x000fc8000bf06270 */
[----:B------:R0:W5:Y:S01]  /*6bf0*/  @!P1 LDG.E.U16 R141, desc[UR14][R112.64] ;  /* 0x0000000e708d9981 */ /* 0x000162000c1e1500 */
[----:B------:R-:W-:Y:S01]  /*6c00*/  IMAD R156, R156, UR9, RZ ;  /* 0x000000099c9c7c24 */ /* 0x000fe2000f8e02ff */
[----:B------:R-:W-:Y:S01]  /*6c10*/  PRMT R142, RZ, 0x7610, R142 ;  /* 0x00007610ff8e7816 */ /* 0x000fe2000000008e */
[----:B------:R-:W-:Y:S01]  /*6c20*/  ULDC UR9, c[0x0][0x238] ;  /* 0x00008e0000097ab9 */ /* 0x000fe20000000800 */
[----:B0-----:R-:W-:-:S04]  /*6c30*/  LOP3.LUT R112, R0, 0x66, RZ, 0xfc, !PT ;  /* 0x0000006600707812 */ /* 0x001fc800078efcff */
[----:B------:R-:W-:Y:S01]  /*6c40*/  ISETP.GE.AND P1, PT, R112, UR13, PT ;  /* 0x0000000d70007c0c */ /* 0x000fe2000bf26270 */
[----:B------:R-:W-:Y:S01]  /*6c50*/  IMAD.WIDE R112, R156, 0x2, R76 ;  /* 0x000000029c707825 */ /* 0x000fe200078e024c */
[----:B------:R-:W-:-:S04]  /*6c60*/  PRMT R143, RZ, 0x7610, R143 ;  /* 0x00007610ff8f7816 */ /* 0x000fc8000000008f */
[----:B------:R0:W5:Y:S02]  /*6c70*/  @!P0 LDG.E.U16 R142, desc[UR14][R112.64] ;  /* 0x0000000e708e8981 */ /* 0x000164000c1e1500 */
[----:B0-----:R-:W-:-:S05]  /*6c80*/  IMAD.WIDE R112, R245, 0x2, R76 ;  /* 0x00000002f5707825 */ /* 0x001fca00078e024c */
[----:B------:R0:W5:Y:S02]  /*6c90*/  @!P1 LDG.E.U16 R143, desc[UR14][R112.64] ;  /* 0x0000000e708f9981 */ /* 0x000164000c1e1500 */
[----:B0-----:R-:W-:-:S04]  /*6ca0*/  LOP3.LUT R112, R0, 0x68, RZ, 0xfc, !PT ;  /* 0x0000006800707812 */ /* 0x001fc800078efcff */
[----:B------:R-:W-:Y:S02]  /*6cb0*/  ISETP.GE.AND P0, PT, R112, UR13, PT ;  /* 0x0000000d70007c0c */ /* 0x000fe4000bf06270 */
[----:B------:R-:W-:Y:S02]  /*6cc0*/  LOP3.LUT R112, R0, 0x6a, RZ, 0xfc, !PT ;  /* 0x0000006a00707812 */ /* 0x000fe400078efcff */
[----:B------:R-:W-:Y:S02]  /*6cd0*/  PRMT R161, RZ, 0x7610, R161 ;  /* 0x00007610ffa17816 */ /* 0x000fe400000000a1 */
[----:B------:R-:W-:Y:S01]  /*6ce0*/  ISETP.GE.AND P1, PT, R112, UR13, PT ;  /* 0x0000000d70007c0c */ /* 0x000fe2000bf26270 */
[----:B------:R-:W-:Y:S01]  /*6cf0*/  IMAD.WIDE R112, R246, 0x2, R76 ;  /* 0x00000002f6707825 */ /* 0x000fe200078e024c */
[----:B------:R-:W-:-:S05]  /*6d00*/  PRMT R144, RZ, 0x7610, R144 ;  /* 0x00007610ff907816 */ /* 0x000fca0000000090 */
        /* <DEDUP_REMOVED lines=12> */
[----:B------:R0:W5:Y:S01]  /*6dd0*/  @!P1 LDG.E.U16 R163, desc[UR14][R112.64] ;  /* 0x0000000e70a39981 */ /* 0x000162000c1e1500 */
[C---:B------:R-:W-:Y:S02]  /*6de0*/  LOP3.LUT R156, R0.reuse, 0x78, RZ, 0xfc, !PT ;  /* 0x00000078009c7812 */ /* 0x040fe400078efcff */
[----:B0-----:R-:W-:-:S04]  /*6df0*/  LOP3.LUT R112, R0, 0x72, RZ, 0xfc, !PT ;  /* 0x0000007200707812 */ /* 0x001fc800078efcff */
[----:B------:R-:W-:Y:S02]  /*6e00*/  ISETP.GE.AND P0, PT, R112, UR13, PT ;  /* 0x0000000d70007c0c */ /* 0x000fe4000bf06270 */
[----:B------:R-:W-:Y:S02]  /*6e10*/  LOP3.LUT R112, R0, 0x78, RZ, 0xfc, !PT ;  /* 0x0000007800707812 */ /* 0x000fe400078efcff */
[----:B------:R-:W-:Y:S02]  /*6e20*/  PRMT R146, RZ, 0x7610, R146 ;  /* 0x00007610ff927816 */ /* 0x000fe40000000092 */
[----:B------:R-:W-:Y:S01]  /*6e30*/  ISETP.GE.AND P1, PT, R112, UR13, PT ;  /* 0x0000000d70007c0c */ /* 0x000fe2000bf26270 */
[----:B------:R-:W-:Y:S01]  /*6e40*/  IMAD.WIDE R112, R250, 0x2, R76 ;  /* 0x00000002fa707825 */ /* 0x000fe200078e024c */
[----:B------:R-:W-:-:S03]  /*6e50*/  PRMT R165, RZ, 0x7610, R165 ;  /* 0x00007610ffa57816 */ /* 0x000fc600000000a5 */
[----:B------:R-:W-:Y:S01]  /*6e60*/  IMAD R156, R156, UR9, RZ ;  /* 0x000000099c9c7c24 */ /* 0x000fe2000f8e02ff */
[----:B------:R-:W-:Y:S01]  /*6e70*/  PRMT R147, RZ, 0x7610, R147 ;  /* 0x00007610ff937816 */ /* 0x000fe20000000093 */
[----:B------:R0:W5:Y:S01]  /*6e80*/  @!P0 LDG.E.U16 R146, desc[UR14][R112.64] ;  /* 0x0000000e70928981 */ /* 0x000162000c1e1500 */
[----:B------:R-:W-:Y:S01]  /*6e90*/  PRMT R148, RZ, 0x7610, R148 ;  /* 0x00007610ff947816 */ /* 0x000fe20000000094 */
[----:B------:R-:W-:Y:S01]  /*6ea0*/  ULDC UR9, c[0x0][0x238] ;  /* 0x00008e0000097ab9 */ /* 0x000fe20000000800 */
[----:B0-----:R-:W-:-:S05]  /*6eb0*/  IMAD.WIDE R112, R156, 0x2, R76 ;  /* 0x000000029c707825 */ /* 0x001fca00078e024c */
[----:B------:R0:W5:Y:S02]  /*6ec0*/  @!P1 LDG.E.U16 R165, desc[UR14][R112.64] ;  /* 0x0000000e70a59981 */ /* 0x000164000c1e1500 */
[----:B0-----:R-:W-:-:S04]  /*6ed0*/  LOP3.LUT R112, R0, 0x74, RZ, 0xfc, !PT ;  /* 0x0000007400707812 */ /* 0x001fc800078efcff */
[----:B------:R-:W-:Y:S02]  /*6ee0*/  ISETP.GE.AND P0, PT, R112, UR13, PT ;  /* 0x0000000d70007c0c */ /* 0x000fe4000bf06270 */
[----:B------:R-:W-:-:S04]  /*6ef0*/  LOP3.LUT R112, R0, 0x76, RZ, 0xfc, !PT ;  /* 0x0000007600707812 */ /* 0x000fc800078efcff */
[----:B------:R-:W-:Y:S01]  /*6f00*/  ISETP.GE.AND P1, PT, R112, UR13, PT ;  /* 0x0000000d70007c0c */ /* 0x000fe2000bf26270 */
[----:B------:R-:W-:-:S06]  /*6f10*/  IMAD.WIDE R112, R251, 0x2, R76 ;  /* 0x00000002fb707825 */ /* 0x000fcc00078e024c */
[----:B------:R0:W5:Y:S01]  /*6f20*/  @!P0 LDG.E.U16 R147, desc[UR14][R112.64] ;  /* 0x0000000e70938981 */ /* 0x000162000c1e1500 */
[----:B------:R-:W-:Y:S01]  /*6f30*/  LOP3.LUT R156, R0, 0x7a, RZ, 0xfc, !PT ;  /* 0x0000007a009c7812 */ /* 0x000fe200078efcff */
[----:B0-----:R-:W-:-:S05]  /*6f40*/  IMAD.WIDE R112, R252, 0x2, R76 ;  /* 0x00000002fc707825 */ /* 0x001fca00078e024c */
[----:B------:R0:W5:Y:S01]  /*6f50*/  @!P1 LDG.E.U16 R148, desc[UR14][R112.64] ;  /* 0x0000000e70949981 */ /* 0x000162000c1e1500 */
[----:B------:R-:W-:Y:S01]  /*6f60*/  IMAD R156, R156, UR9, RZ ;  /* 0x000000099c9c7c24 */ /* 0x000fe2000f8e02ff */
[----:B------:R-:W-:Y:S01]  /*6f70*/  PRMT R149, RZ, 0x7610, R149 ;  /* 0x00007610ff957816 */ /* 0x000fe20000000095 */
[----:B------:R-:W-:Y:S01]  /*6f80*/  ULDC UR9, c[0x0][0x238] ;  /* 0x00008e0000097ab9 */ /* 0x000fe20000000800 */
[----:B0-----:R-:W-:-:S04]  /*6f90*/  LOP3.LUT R112, R0, 0x7a, RZ, 0xfc, !PT ;  /* 0x0000007a00707812 */ /* 0x001fc800078efcff */
[----:B------:R-:W-:Y:S02]  /*6fa0*/  ISETP.GE.AND P0, PT, R112, UR13, PT ;  /* 0x0000000d70007c0c */ /* 0x000fe4000bf06270 */
[----:B------:R-:W-:-:S04]  /*6fb0*/  LOP3.LUT R112, R0, 0x7c, RZ, 0xfc, !PT ;  /* 0x0000007c00707812 */ /* 0x000fc800078efcff */
[----:B------:R-:W-:Y:S01]  /*6fc0*/  ISETP.GE.AND P1, PT, R112, UR13, PT ;  /* 0x0000000d70007c0c */ /* 0x000fe2000bf26270 */
[----:B------:R-:W-:Y:S02]  /*6fd0*/  IMAD.WIDE R112, R156, 0x2, R76 ;  /* 0x000000029c707825 */ /* 0x000fe400078e024c */
[----:B------:R-:W0:Y:S04]  /*6fe0*/  S2R R156, SR_TID.X ;  /* 0x00000000009c7919 */ /* 0x000e280000002100 */
[----:B------:R1:W5:Y:S01]  /*6ff0*/  @!P0 LDG.E.U16 R149, desc[UR14][R112.64] ;  /* 0x0000000e70958981 */ /* 0x000362000c1e1500 */
[----:B------:R-:W-:Y:S02]  /*7000*/  PRMT R150, RZ, 0x7610, R150 ;  /* 0x00007610ff967816 */ /* 0x000fe40000000096 */
[----:B-1----:R-:W-:-:S05]  /*7010*/  LOP3.LUT R113, R0, 0x7c, RZ, 0xfc, !PT ;  /* 0x0000007c00717812 */ /* 0x002fca00078efcff */
[----:B------:R-:W-:-:S04]  /*7020*/  IMAD R113, R113, UR9, RZ ;  /* 0x0000000971717c24 */ /* 0x000fc8000f8e02ff */
[----:B------:R-:W-:-:S05]  /*7030*/  IMAD.WIDE R112, R113, 0x2, R76 ;  /* 0x0000000271707825 */ /* 0x000fca00078e024c */
[----:B------:R1:W5:Y:S01]  /*7040*/  @!P1 LDG.E.U16 R150, desc[UR14][R112.64] ;  /* 0x0000000e70969981 */ /* 0x000362000c1e1500 */
[----:B0-----:R-:W-:-:S04]  /*7050*/  LOP3.LUT R156, R156, 0x7f, RZ, 0xc0, !PT ;  /* 0x0000007f9c9c7812 */ /* 0x001fc800078ec0ff */
[----:B------:R-:W-:Y:S02]  /*7060*/  ISETP.GE.AND P0, PT, R156, UR13, PT ;  /* 0x0000000d9c007c0c */ /* 0x000fe4000bf06270 */
[C---:B------:R-:W-:Y:S01]  /*7070*/  IADD3 RZ, P1, R9.reuse, R4, RZ ;  /* 0x0000000409ff7210 */ /* 0x040fe20007f3e0ff */
[----:B-1----:R-:W-:Y:S01]  /*7080*/  IMAD.IADD R112, R9, 0x1, R4 ;  /* 0x0000000109707824 */ /* 0x002fe200078e0204 */
[----:B------:R-:W-:-:S03]  /*7090*/  PRMT R151, RZ, 0x7610, R151 ;  /* 0x00007610ff977816 */ /* 0x000fc60000000097 */
[----:B------:R-:W-:Y:S01]  /*70a0*/  IMAD.X R113, R186, 0x1, R3, P1 ;  /* 0x00000001ba717824 */ /* 0x000fe200008e0603 */
[----:B------:R-:W-:Y:S01]  /*70b0*/  BAR.SYNC.DEFER_BLOCKING 0x0 ;  /* 0x0000000000007b1d */ /* 0x000fe20000010000 */
[C---:B------:R-:W-:Y:S02]  /*70c0*/  IADD3 RZ, P1, R8.reuse, R4, RZ ;  /* 0x0000000408ff7210 */ /* 0x040fe40007f3e0ff */
[----:B------:R-:W-:Y:S02]  /*70d0*/  PRMT R152, RZ, 0x7610, R152 ;  /* 0x00007610ff987816 */ /* 0x000fe40000000098 */
[----:B------:R-:W-:Y:S02]  /*70e0*/  PRMT R153, RZ, 0x7610, R153 ;  /* 0x00007610ff997816 */ /* 0x000fe40000000099 */
[----:B------:R-:W-:Y:S01]  /*70f0*/  PRMT R154, RZ, 0x7610, R154 ;  /* 0x00007610ff9a7816 */ /* 0x000fe2000000009a */
[----:B------:R0:W5:Y:S02]  /*7100*/  @!P0 LDG.E.U16 R151, desc[UR14][R112.64] ;  /* 0x0000000e70978981 */ /* 0x000164000c1e1500 */
[----:B0-----:R-:W-:-:S02]  /*7110*/  IMAD.IADD R112, R8, 0x1, R4 ;  /* 0x0000000108707824 */ /* 0x001fc400078e0204 */
[----:B------:R-:W-:Y:S01]  /*7120*/  IMAD.X R113, R184, 0x1, R3, P1 ;  /* 0x00000001b8717824 */ /* 0x000fe200008e0603 */
[----:B------:R-:W-:-:S04]  /*7130*/  IADD3 RZ, P1, R7, R4, RZ ;  /* 0x0000000407ff7210 */ /* 0x000fc80007f3e0ff */
[----:B------:R0:W5:Y:S02]  /*7140*/  @!P0 LDG.E.U16 R152, desc[UR14][R112.64] ;  /* 0x0000000e70988981 */ /* 0x000164000c1e1500 */
[----:B0-----:R-:W-:Y:S02]  /*7150*/  IMAD.IADD R112, R7, 0x1, R4 ;  /* 0x0000000107707824 */ /* 0x001fe400078e0204 */
[----:B------:R-:W-:Y:S01]  /*7160*/  IMAD.X R113, R185, 0x1, R3, P1 ;  /* 0x00000001b9717824 */ /* 0x000fe200008e0603 */
[----:B------:R-:W-:-:S04]  /*7170*/  IADD3 RZ, P1, R18, R4, RZ ;  /* 0x0000000412ff7210 */ /* 0x000fc80007f3e0ff */
[----:B------:R0:W5:Y:S01]  /*7180*/  @!P0 LDG.E.U16 R153, desc[UR14][R112.64] ;  /* 0x0000000e70998981 */ /* 0x000162000c1e1500 */
[----:B------:R-:W-:Y:S01]  /*7190*/  PRMT R155, RZ, 0x7610, R155 ;  /* 0x00007610ff9b7816 */ /* 0x000fe2000000009b */
[----:B0-----:R-:W-:Y:S02]  /*71a0*/  IMAD.IADD R112, R18, 0x1, R4 ;  /* 0x0000000112707824 */ /* 0x001fe400078e0204 */
[----:B------:R-:W-:Y:S01]  /*71b0*/  IMAD.X R113, R182, 0x1, R3, P1 ;  /* 0x00000001b6717824 */ /* 0x000fe200008e0603 */
[----:B------:R-:W-:-:S04]  /*71c0*/  IADD3 RZ, P1, R19, R4, RZ ;  /* 0x0000000413ff7210 */ /* 0x000fc80007f3e0ff */
[----:B------:R0:W5:Y:S01]  /*71d0*/  @!P0 LDG.E.U16 R154, desc[UR14][R112.64] ;  /* 0x0000000e709a8981 */ /* 0x000162000c1e1500 */
[----:B------:R-:W-:Y:S01]  /*71e0*/  SHF.R.S32.HI R156, RZ, 0x6, R169 ;  /* 0x00000006ff9c7819 */ /* 0x000fe200000114a9 */
[----:B0-----:R-:W-:Y:S02]  /*71f0*/  IMAD.IADD R112, R19, 0x1, R4 ;  /* 0x0000000113707824 */ /* 0x001fe400078e0204 */
[----:B------:R-:W-:-:S05]  /*7200*/  IMAD.X R113, R181, 0x1, R3, P1 ;  /* 0x00000001b5717824 */ /* 0x000fca00008e0603 */
[----:B------:R0:W5:Y:S01]  /*7210*/  @!P0 LDG.E.U16 R155, desc[UR14][R112.64] ;  /* 0x0000000e709b8981 */ /* 0x000162000c1e1500 */
[----:B------:R-:W-:Y:S02]  /*7220*/  SGXT R156, R156, 0x1 ;  /* 0x000000019c9c781a */ /* 0x000fe40000000200 */
[----:B------:R-:W-:Y:S01]  /*7230*/  IADD3 RZ, P1, R5, R4, RZ ;  /* 0x0000000405ff7210 */ /* 0x000fe20007f3e0ff */
[----:B0-----:R-:W-:Y:S01]  /*7240*/  IMAD.SHL.U32 R112, R169, 0x2, RZ ;  /* 0x00000002a9707824 */ /* 0x001fe200078e00ff */
[----:B------:R-:W-:-:S04]  /*7250*/  PRMT R157, RZ, 0x7610, R157 ;  /* 0x00007610ff9d7816 */ /* 0x000fc8000000009d */
[----:B------:R-:W-:Y:S01]  /*7260*/  LOP3.LUT R112, R112, 0x7e, RZ, 0xc0, !PT ;  /* 0x0000007e70707812 */ /* 0x000fe200078ec0ff */
[----:B------:R-:W-:Y:S01]  /*7270*/  IMAD.X R113, R183, 0x1, R3, P1 ;  /* 0x00000001b7717824 */ /* 0x000fe200008e0603 */
[----:B------:R-:W-:Y:S02]  /*7280*/  IADD3 RZ, P1, R20, R4, RZ ;  /* 0x0000000414ff7210 */ /* 0x000fe40007f3e0ff */
[----:B------:R-:W-:Y:S01]  /*7290*/  LOP3.LUT R156, R112, 0x90, R156, 0x78, !PT ;  /* 0x00000090709c7812 */ /* 0x000fe200078e789c */
[----:B------:R-:W-:-:S04]  /*72a0*/  IMAD.IADD R112, R5, 0x1, R4 ;  /* 0x0000000105707824 */ /* 0x000fc800078e0204 */
[----:B------:R0:W-:Y:S04]  /*72b0*/  STS.U16 [R156+UR12], R137 ;  /* 0x000000899c007988 */ /* 0x0001e8000800040c */
[----:B------:R1:W5:Y:S01]  /*72c0*/  @!P0 LDG.E.U16 R157, desc[UR14][R112.64] ;  /* 0x0000000e709d8981 */ /* 0x000362000c1e1500 */
[----:B0-----:R-:W-:Y:S01]  /*72d0*/  PRMT R137, RZ, 0x7610, R137 ;  /* 0x00007610ff897816 */ /* 0x001fe20000000089 */
[----:B-1----:R-:W-:Y:S02]  /*72e0*/  IMAD.IADD R112, R20, 0x1, R4 ;  /* 0x0000000114707824 */ /* 0x002fe400078e0204 */
[----:B------:R-:W-:Y:S01]  /*72f0*/  IMAD.X R113, R180, 0x1, R3, P1 ;  /* 0x00000001b4717824 */ /* 0x000fe200008e0603 */
[----:B------:R-:W-:Y:S01]  /*7300*/  IADD3 RZ, P1, R21, R4, RZ ;  /* 0x0000000415ff7210 */ /* 0x000fe20007f3e0ff */
[----:B------:R0:W-:Y:S04]  /*7310*/  STS.U16 [R156+UR12+0x400], R124 ;  /* 0x0004007c9c007988 */ /* 0x0001e8000800040c */
[----:B------:R1:W5:Y:S01]  /*7320*/  @!P0 LDG.E.U16 R137, desc[UR14][R112.64] ;  /* 0x0000000e70898981 */ /* 0x000362000c1e1500 */
[----:B0-----:R-:W-:-:S02]  /*7330*/  PRMT R124, RZ, 0x7610, R124 ;  /* 0x00007610ff7c7816 */ /* 0x001fc4000000007c */
[-C--:B-1----:R-:W-:Y:S01]  /*7340*/  IADD3 R112, R21, R4.reuse, RZ ;  /* 0x0000000415707210 */ /* 0x082fe20007ffe0ff */
[----:B------:R-:W-:Y:S01]  /*7350*/  IMAD.X R113, R179, 0x1, R3, P1 ;  /* 0x00000001b3717824 */ /* 0x000fe200008e0603 */
[CC--:B------:R-:W-:Y:S01]  /*7360*/  IADD3 RZ, P1, R22.reuse, R4.reuse, RZ ;  /* 0x0000000416ff7210 */ /* 0x0c0fe20007f3e0ff */
[----:B------:R0:W-:Y:S04]  /*7370*/  STS.U16 [R156+UR12+0x800], R123 ;  /* 0x0008007b9c007988 */ /* 0x0001e8000800040c */
[----:B------:R1:W5:Y:S01]  /*7380*/  @!P0 LDG.E.U16 R124, desc[UR14][R112.64] ;  /* 0x0000000e707c8981 */ /* 0x000362000c1e1500 */
[----:B0-----:R-:W-:Y:S01]  /*7390*/  PRMT R123, RZ, 0x7610, R123 ;  /* 0x00007610ff7b7816 */ /* 0x001fe2000000007b */
[----:B-1----:R-:W-:Y:S02]  /*73a0*/  IMAD.IADD R112, R22, 0x1, R4 ;  /* 0x0000000116707824 */ /* 0x002fe400078e0204 */
[----:B------:R-:W-:Y:S01]  /*73b0*/  IMAD.X R113, R178, 0x1, R3, P1 ;  /* 0x00000001b2717824 */ /* 0x000fe200008e0603 */
[C---:B------:R-:W-:Y:S01]  /*73c0*/  IADD3 RZ, P1, R23.reuse, R4, RZ ;  /* 0x0000000417ff7210 */ /* 0x040fe20007f3e0ff */
[----:B----4-:R0:W-:Y:S04]  /*73d0*/  STS.U16 [R156+UR12+0xc00], R122 ;  /* 0x000c007a9c007988 */ /* 0x0101e8000800040c */
[----:B------:R1:W4:Y:S01]  /*73e0*/  @!P0 LDG.E.U16 R123, desc[UR14][R112.64] ;  /* 0x0000000e707b8981 */ /* 0x000322000c1e1500 */
[----:B0-----:R-:W-:Y:S01]  /*73f0*/  PRMT R122, RZ, 0x7610, R122 ;  /* 0x00007610ff7a7816 */ /* 0x001fe2000000007a */
[----:B-1----:R-:W-:-:S02]  /*7400*/  IMAD.IADD R112, R23, 0x1, R4 ;  /* 0x0000000117707824 */ /* 0x002fc400078e0204 */
[----:B------:R-:W-:Y:S01]  /*7410*/  IMAD.X R113, R177, 0x1, R3, P1 ;  /* 0x00000001b1717824 */ /* 0x000fe200008e0603 */
[C---:B------:R-:W-:Y:S02]  /*7420*/  IADD3 RZ, P1, R56.reuse, R4, RZ ;  /* 0x0000000438ff7210 */ /* 0x040fe40007f3e0ff */
[----:B------:R-:W-:Y:S02]  /*7430*/  PRMT R159, RZ, 0x7610, R159 ;  /* 0x00007610ff9f7816 */ /* 0x000fe4000000009f */
[----:B------:R0:W4:Y:S04]  /*7440*/  @!P0 LDG.E.U16 R122, desc[UR14][R112.64] ;  /* 0x0000000e707a8981 */ /* 0x000128000c1e1500 */
[----:B------:R1:W-:Y:S01]  /*7450*/  STS.U16 [R156+UR12+0x1000], R111 ;  /* 0x0010006f9c007988 */ /* 0x0003e2000800040c */
[----:B0-----:R-:W-:-:S02]  /*7460*/  IMAD.IADD R112, R56, 0x1, R4 ;  /* 0x0000000138707824 */ /* 0x001fc400078e0204 */
[--C-:B------:R-:W-:Y:S01]  /*7470*/  IMAD.X R113, R176, 0x1, R3.reuse, P1 ;  /* 0x00000001b0717824 */ /* 0x100fe200008e0603 */
[CC--:B------:R-:W-:Y:S01]  /*7480*/  IADD3 RZ, P1, R57.reuse, R4.reuse, RZ ;  /* 0x0000000439ff7210 */ /* 0x0c0fe20007f3e0ff */
[----:B------:R0:W-:Y:S04]  /*7490*/  STS.U16 [R156+UR12+0x1400], R110 ;  /* 0x0014006e9c007988 */ /* 0x0001e8000800040c */
[----:B------:R3:W4:Y:S01]  /*74a0*/  @!P0 LDG.E.U16 R159, desc[UR14][R112.64] ;  /* 0x0000000e709f8981 */ /* 0x000722000c1e1500 */
[----:B-1----:R-:W-:Y:S01]  /*74b0*/  IMAD.X R111, R126, 0x1, R3, P1 ;  /* 0x000000017e6f7824 */ /* 0x002fe200008e0603 */
[----:B------:R-:W-:Y:S01]  /*74c0*/  IADD3 RZ, P1, R58, R4, RZ ;  /* 0x000000043aff7210 */ /* 0x000fe20007f3e0ff */
[----:B0-----:R-:W-:Y:S01]  /*74d0*/  IMAD.IADD R110, R57, 0x1, R4 ;  /* 0x00000001396e7824 */ /* 0x001fe200078e0204 */
[----:B---3--:R-:W-:-:S02]  /*74e0*/  PRMT R112, RZ, 0x7610, R112 ;  /* 0x00007610ff707816 */ /* 0x008fc40000000070 */
[----:B------:R-:W-:-:S04]  /*74f0*/  PRMT R113, RZ, 0x7610, R113 ;  /* 0x00007610ff717816 */ /* 0x000fc80000000071 */
[----:B------:R0:W3:Y:S04]  /*7500*/  @!P0 LDG.E.U16 R112, desc[UR14][R110.64] ;  /* 0x0000000e6e708981 */ /* 0x0000e8000c1e1500 */
[----:B------:R1:W-:Y:S01]  /*7510*/  STS.U16 [R156+UR12+0x1800], R109 ;  /* 0x0018006d9c007988 */ /* 0x0003e2000800040c */
[--C-:B0-----:R-:W-:Y:S02]  /*7520*/  IMAD.IADD R110, R58, 0x1, R4.reuse ;  /* 0x000000013a6e7824 */ /* 0x101fe400078e0204 */
[--C-:B------:R-:W-:Y:S01]  /*7530*/  IMAD.X R111, R175, 0x1, R3.reuse, P1 ;  /* 0x00000001af6f7824 */ /* 0x100fe200008e0603 */
[-C--:B------:R-:W-:Y:S01]  /*7540*/  IADD3 RZ, P1, R6, R4.reuse, RZ ;  /* 0x0000000406ff7210 */ /* 0x080fe20007f3e0ff */
[----:B------:R0:W-:Y:S04]  /*7550*/  STS.U16 [R156+UR12+0x1c00], R108 ;  /* 0x001c006c9c007988 */ /* 0x0001e8000800040c */
[----:B------:R2:W4:Y:S01]  /*7560*/  @!P0 LDG.E.U16 R113, desc[UR14][R110.64] ;  /* 0x0000000e6e718981 */ /* 0x000522000c1e1500 */
[----:B-1----:R-:W-:Y:S01]  /*7570*/  IMAD.X R109, R174, 0x1, R3, P1 ;  /* 0x00000001ae6d7824 */ /* 0x002fe200008e0603 */
[C---:B------:R-:W-:Y:S01]  /*7580*/  IADD3 RZ, P1, R17.reuse, R4, RZ ;  /* 0x0000000411ff7210 */ /* 0x040fe20007f3e0ff */
[----:B0-----:R-:W-:Y:S01]  /*7590*/  IMAD.IADD R108, R6, 0x1, R4 ;  /* 0x00000001066c7824 */ /* 0x001fe200078e0204 */
[----:B--2---:R-:W-:Y:S01]  /*75a0*/  PRMT R110, RZ, 0x7610, R110 ;  /* 0x00007610ff6e7816 */ /* 0x004fe2000000006e */
[----:B------:R0:W-:Y:S05]  /*75b0*/  STS.U16 [R156+UR12+0x2000], R107 ;  /* 0x0020006b9c007988 */ /* 0x0001ea000800040c */
[----:B------:R1:W2:Y:S01]  /*75c0*/  @!P0 LDG.E.U16 R110, desc[UR14][R108.64] ;  /* 0x0000000e6c6e8981 */ /* 0x0002a2000c1e1500 */
[----:B0-----:R-:W-:Y:S01]  /*75d0*/  PRMT R107, RZ, 0x7610, R107 ;  /* 0x00007610ff6b7816 */ /* 0x001fe2000000006b */
[----:B-1----:R-:W-:-:S02]  /*75e0*/  IMAD.IADD R108, R17, 0x1, R4 ;  /* 0x00000001116c7824 */ /* 0x002fc400078e0204 */
[----:B------:R-:W-:Y:S01]  /*75f0*/  IMAD.X R109, R128, 0x1, R3, P1 ;  /* 0x00000001806d7824 */ /* 0x000fe200008e0603 */
[C---:B------:R-:W-:Y:S02]  /*7600*/  IADD3 RZ, P1, R16.reuse, R4, RZ ;  /* 0x0000000410ff7210 */ /* 0x040fe40007f3e0ff */
[----:B------:R-:W-:Y:S02]  /*7610*/  PRMT R111, RZ, 0x7610, R111 ;  /* 0x00007610ff6f7816 */ /* 0x000fe4000000006f */
[----:B------:R0:W3:Y:S04]  /*7620*/  @!P0 LDG.E.U16 R107, desc[UR14][R108.64] ;  /* 0x0000000e6c6b8981 */ /* 0x0000e8000c1e1500 */
[----:B------:R1:W-:Y:S01]  /*7630*/  STS.U16 [R156+UR12+0x2400], R127 ;  /* 0x0024007f9c007988 */ /* 0x0003e2000800040c */
[----:B0-----:R-:W-:-:S02]  /*7640*/  IMAD.IADD R108, R16, 0x1, R4 ;  /* 0x00000001106c7824 */ /* 0x001fc400078e0204 */
[----:B------:R-:W-:Y:S01]  /*7650*/  IMAD.X R109, R173, 0x1, R3, P1 ;  /* 0x00000001ad6d7824 */ /* 0x000fe200008e0603 */
[C---:B------:R-:W-:Y:S02]  /*7660*/  IADD3 RZ, P1, R15.reuse, R4, RZ ;  /* 0x000000040fff7210 */ /* 0x040fe40007f3e0ff */
[----:B-1----:R-:W-:Y:S02]  /*7670*/  PRMT R127, RZ, 0x7610, R127 ;  /* 0x00007610ff7f7816 */ /* 0x002fe4000000007f */
[----:B------:R0:W3:Y:S04]  /*7680*/  @!P0 LDG.E.U16 R111, desc[UR14][R108.64] ;  /* 0x0000000e6c6f8981 */ /* 0x0000e8000c1e1500 */
[----:B------:R1:W-:Y:S01]  /*7690*/  STS.U16 [R156+UR12+0x2800], R129 ;  /* 0x002800819c007988 */ /* 0x0003e2000800040c */
[----:B0-----:R-:W-:-:S02]  /*76a0*/  IMAD.IADD R108, R15, 0x1, R4 ;  /* 0x000000010f6c7824 */ /* 0x001fc400078e0204 */
[----:B------:R-:W-:Y:S01]  /*76b0*/  IMAD.X R109, R130, 0x1, R3, P1 ;  /* 0x00000001826d7824 */ /* 0x000fe200008e0603 */
[CC--:B------:R-:W-:Y:S02]  /*76c0*/  IADD3 RZ, P1, R14.reuse, R4.reuse, RZ ;  /* 0x000000040eff7210 */ /* 0x0c0fe40007f3e0ff */
[----:B-1----:R-:W-:Y:S02]  /*76d0*/  PRMT R129, RZ, 0x7610, R129 ;  /* 0x00007610ff817816 */ /* 0x002fe40000000081 */
[----:B------:R0:W3:Y:S04]  /*76e0*/  @!P0 LDG.E.U16 R127, desc[UR14][R108.64] ;  /* 0x0000000e6c7f8981 */ /* 0x0000e8000c1e1500 */
[----:B------:R1:W-:Y:S01]  /*76f0*/  STS.U16 [R156+UR12+0x2c00], R158 ;  /* 0x002c009e9c007988 */ /* 0x0003e2000800040c */
[-C--:B0-----:R-:W-:Y:S01]  /*7700*/  IADD3 R108, R14, R4.reuse, RZ ;  /* 0x000000040e6c7210 */ /* 0x081fe20007ffe0ff */
[----:B------:R-:W-:Y:S01]  /*7710*/  IMAD.X R109, R172, 0x1, R3, P1 ;  /* 0x00000001ac6d7824 */ /* 0x000fe200008e0603 */
[----:B------:R-:W-:-:S02]  /*7720*/  IADD3 RZ, P1, R13, R4, RZ ;  /* 0x000000040dff7210 */ /* 0x000fc40007f3e0ff */
[----:B-1----:R-:W-:Y:S02]  /*7730*/  PRMT R158, RZ, 0x7610, R158 ;  /* 0x00007610ff9e7816 */ /* 0x002fe4000000009e */
[----:B------:R0:W3:Y:S04]  /*7740*/  @!P0 LDG.E.U16 R129, desc[UR14][R108.64] ;  /* 0x0000000e6c818981 */ /* 0x0000e8000c1e1500 */
[----:B------:R1:W-:Y:S01]  /*7750*/  STS.U16 [R156+UR12+0x3000], R160 ;  /* 0x003000a09c007988 */ /* 0x0003e2000800040c */
[----:B0-----:R-:W-:Y:S02]  /*7760*/  IMAD.IADD R108, R13, 0x1, R4 ;  /* 0x000000010d6c7824 */ /* 0x001fe400078e0204 */
[----:B------:R-:W-:Y:S01]  /*7770*/  IMAD.X R109, R132, 0x1, R3, P1 ;  /* 0x00000001846d7824 */ /* 0x000fe200008e0603 */
[----:B------:R-:W-:-:S02]  /*7780*/  IADD3 RZ, P1, R12, R4, RZ ;  /* 0x000000040cff7210 */ /* 0x000fc40007f3e0ff */
[----:B-1----:R-:W-:Y:S02]  /*7790*/  PRMT R160, RZ, 0x7610, R160 ;  /* 0x00007610ffa07816 */ /* 0x002fe400000000a0 */
[----:B------:R0:W3:Y:S04]  /*77a0*/  @!P0 LDG.E.U16 R158, desc[UR14][R108.64] ;  /* 0x0000000e6c9e8981 */ /* 0x0000e8000c1e1500 */
[----:B-----5:R1:W-:Y:S01]  /*77b0*/  STS.U16 [R156+UR12+0x3400], R161 ;  /* 0x003400a19c007988 */ /* 0x0203e2000800040c */
[----:B0-----:R-:W-:Y:S02]  /*77c0*/  IMAD.IADD R108, R12, 0x1, R4 ;  /* 0x000000010c6c7824 */ /* 0x001fe400078e0204 */
[----:B------:R-:W-:Y:S01]  /*77d0*/  IMAD.X R109, R171, 0x1, R3, P1 ;  /* 0x00000001ab6d7824 */ /* 0x000fe200008e0603 */
[----:B------:R-:W-:-:S02]  /*77e0*/  IADD3 RZ, P1, R11, R4, RZ ;  /* 0x000000040bff7210 */ /* 0x000fc40007f3e0ff */
[----:B-1----:R-:W-:Y:S02]  /*77f0*/  PRMT R161, RZ, 0x7610, R161 ;  /* 0x00007610ffa17816 */ /* 0x002fe400000000a1 */
[----:B------:R0:W5:Y:S04]  /*7800*/  @!P0 LDG.E.U16 R160, desc[UR14][R108.64] ;  /* 0x0000000e6ca08981 */ /* 0x000168000c1e1500 */
[----:B------:R1:W-:Y:S01]  /*7810*/  STS.U16 [R156+UR12+0x3c00], R165 ;  /* 0x003c00a59c007988 */ /* 0x0003e2000800040c */
[----:B0-----:R-:W-:Y:S02]  /*7820*/  IMAD.IADD R108, R11, 0x1, R4 ;  /* 0x000000010b6c7824 */ /* 0x001fe400078e0204 */
[----:B------:R-:W-:Y:S01]  /*7830*/  IMAD.X R109, R134, 0x1, R3, P1 ;  /* 0x00000001866d7824 */ /* 0x000fe200008e0603 */
[----:B------:R-:W-:-:S02]  /*7840*/  IADD3 RZ, P1, R10, R4, RZ ;  /* 0x000000040aff7210 */ /* 0x000fc40007f3e0ff */
[----:B-1----:R-:W-:Y:S01]  /*7850*/  LOP3.LUT R165, R156, 0x20, RZ, 0x3c, !PT ;  /* 0x000000209ca57812 */ /* 0x002fe200078e3cff */
[----:B------:R0:W-:Y:S04]  /*7860*/  STS.U16 [R156+UR12+0x3800], R163 ;  /* 0x003800a39c007988 */ /* 0x0001e8000800040c */
[----:B------:R1:W2:Y:S04]  /*7870*/  @!P0 LDG.E.U16 R161, desc[UR14][R108.64] ;  /* 0x0000000e6ca18981 */ /* 0x0002a8000c1e1500 */
[----:B------:R1:W-:Y:S01]  /*7880*/  STS.U16 [R165+UR12+0x500], R100 ;  /* 0x00050064a5007988 */ /* 0x0003e2000800040c */
[----:B0-----:R-:W-:Y:S01]  /*7890*/  PRMT R163, RZ, 0x7610, R163 ;  /* 0x00007610ffa37816 */ /* 0x001fe200000000a3 */
[----:B-1----:R-:W-:-:S02]  /*78a0*/  IMAD.IADD R108, R10, 0x1, R4 ;  /* 0x000000010a6c7824 */ /* 0x002fc400078e0204 */
[--C-:B------:R-:W-:Y:S01]  /*78b0*/  IMAD.X R109, R170, 0x1, R3.reuse, P1 ;  /* 0x00000001aa6d7824 */ /* 0x100fe200008e0603 */
[----:B------:R-:W-:Y:S01]  /*78c0*/  IADD3 R100, P1, R187, R4, RZ ;  /* 0x00000004bb647210 */ /* 0x000fe20007f3e0ff */
[----:B------:R0:W-:Y:S04]  /*78d0*/  STS.U16 [R165+UR12+0x100], R101 ;  /* 0x00010065a5007988 */ /* 0x0001e8000800040c */
[----:B------:R1:W3:Y:S01]  /*78e0*/  @!P0 LDG.E.U16 R163, desc[UR14][R108.64] ;  /* 0x0000000e6ca38981 */ /* 0x0002e2000c1e1500 */
[----:B0-----:R-:W-:Y:S01]  /*78f0*/  IMAD.X R101, R162, 0x1, R3, P1 ;  /* 0x00000001a2657824 */ /* 0x001fe200008e0603 */
[----:B-1----:R-:W-:Y:S02]  /*7900*/  PRMT R108, RZ, 0x7610, R108 ;  /* 0x00007610ff6c7816 */ /* 0x002fe4000000006c */
[----:B------:R0:W-:Y:S04]  /*7910*/  STS.U16 [R165+UR12+0x900], R81 ;  /* 0x00090051a5007988 */ /* 0x0001e8000800040c */
[----:B------:R1:W5:Y:S01]  /*7920*/  @!P0 LDG.E.U16 R108, desc[UR14][R100.64] ;  /* 0x0000000e646c8981 */ /* 0x000362000c1e1500 */
[----:B0-----:R-:W-:-:S02]  /*7930*/  PRMT R81, RZ, 0x7610, R81 ;  /* 0x00007610ff517816 */ /* 0x001fc40000000051 */
[----:B-1----:R-:W-:-:S05]  /*7940*/  IADD3 R100, P1, R235, R4, RZ ;  /* 0x00000004eb647210 */ /* 0x002fca0007f3e0ff */
[----:B------:R-:W-:Y:S01]  /*7950*/  IMAD.X R101, R211, 0x1, R3, P1 ;  /* 0x00000001d3657824 */ /* 0x000fe200008e0603 */
[----:B------:R0:W-:Y:S04]  /*7960*/  STS.U16 [R165+UR12+0xd00], R85 ;  /* 0x000d0055a5007988 */ /* 0x0001e8000800040c */
[----:B------:R1:W4:Y:S01]  /*7970*/  @!P0 LDG.E.U16 R81, desc[UR14][R100.64] ;  /* 0x0000000e64518981 */ /* 0x000322000c1e1500 */
[----:B0-----:R-:W-:Y:S02]  /*7980*/  PRMT R85, RZ, 0x7610, R85 ;  /* 0x00007610ff557816 */ /* 0x001fe40000000055 */
[----:B-1----:R-:W-:-:S05]  /*7990*/  IADD3 R100, P1, R240, R4, RZ ;  /* 0x00000004f0647210 */ /* 0x002fca0007f3e0ff */
[----:B------:R-:W-:-:S05]  /*79a0*/  IMAD.X R101, R219, 0x1, R3, P1 ;  /* 0x00000001db657824 */ /* 0x000fca00008e0603 */
[----:B------:R0:W3:Y:S01]  /*79b0*/  @!P0 LDG.E.U16 R85, desc[UR14][R100.64] ;  /* 0x0000000e64558981 */ /* 0x0000e2000c1e1500 */
[----:B------:R-:W-:Y:S02]  /*79c0*/  PRMT R109, RZ, 0x7610, R109 ;  /* 0x00007610ff6d7816 */ /* 0x000fe4000000006d */
[----:B0-----:R-:W-:-:S05]  /*79d0*/  IADD3 R100, P1, R227, R4, RZ ;  /* 0x00000004e3647210 */ /* 0x001fca0007f3e0ff */
[----:B------:R-:W-:Y:S01]  /*79e0*/  IMAD.X R101, R86, 0x1, R3, P1 ;  /* 0x0000000156657824 */ /* 0x000fe200008e0603 */
[----:B------:R0:W-:Y:S04]  /*79f0*/  STS.U16 [R165+UR12+0x1500], R95 ;  /* 0x0015005fa5007988 */ /* 0x0001e8000800040c */
[----:B------:R1:W5:Y:S04]  /*7a00*/  @!P0 LDG.E.U16 R109, desc[UR14][R100.64] ;  /* 0x0000000e646d8981 */ /* 0x000368000c1e1500 */
[----:B------:R1:W-:Y:S01]  /*7a10*/  STS.U16 [R165+UR12+0x1100], R96 ;  /* 0x00110060a5007988 */ /* 0x0003e2000800040c */
[----:B0-----:R-:W-:-:S02]  /*7a20*/  PRMT R95, RZ, 0x7610, R95 ;  /* 0x00007610ff5f7816 */ /* 0x001fc4000000005f */
[----:B-1----:R-:W-:-:S05]  /*7a30*/  IADD3 R100, P1, R201, R4, RZ ;  /* 0x00000004c9647210 */ /* 0x002fca0007f3e0ff */
[--C-:B------:R-:W-:Y:S01]  /*7a40*/  IMAD.X R101, R72, 0x1, R3.reuse, P1 ;  /* 0x0000000148657824 */ /* 0x100fe200008e0603 */
[----:B------:R-:W-:Y:S01]  /*7a50*/  IADD3 R96, P1, R193, R4, RZ ;  /* 0x00000004c1607210 */ /* 0x000fe20007f3e0ff */
[----:B------:R0:W-:Y:S04]  /*7a60*/  STS.U16 [R165+UR12+0x1900], R97 ;  /* 0x00190061a5007988 */ /* 0x0001e8000800040c */
[----:B------:R1:W5:Y:S01]  /*7a70*/  @!P0 LDG.E.U16 R95, desc[UR14][R100.64] ;  /* 0x0000000e645f8981 */ /* 0x000362000c1e1500 */
[----:B0-----:R-:W-:Y:S01]  /*7a80*/  IMAD.X R97, R64, 0x1, R3, P1 ;  /* 0x0000000140617824 */ /* 0x001fe200008e0603 */
[----:B-1----:R-:W-:Y:S02]  /*7a90*/  PRMT R100, RZ, 0x7610, R100 ;  /* 0x00007610ff647816 */ /* 0x002fe40000000064 */
[----:B------:R0:W-:Y:S04]  /*7aa0*/  STS.U16 [R165+UR12+0x1d00], R83 ;  /* 0x001d0053a5007988 */ /* 0x0001e8000800040c */
[----:B------:R1:W5:Y:S01]  /*7ab0*/  @!P0 LDG.E.U16 R100, desc[UR14][R96.64] ;  /* 0x0000000e60648981 */ /* 0x000362000c1e1500 */
[----:B0-----:R-:W-:-:S02]  /*7ac0*/  PRMT R83, RZ, 0x7610, R83 ;  /* 0x00007610ff537816 */ /* 0x001fc40000000053 */
[----:B-1----:R-:W-:-:S05]  /*7ad0*/  IADD3 R96, P1, R243, R4, RZ ;  /* 0x00000004f3607210 */ /* 0x002fca0007f3e0ff */
[----:B------:R-:W-:-:S05]  /*7ae0*/  IMAD.X R97, R218, 0x1, R3, P1 ;  /* 0x00000001da617824 */ /* 0x000fca00008e0603 */
[----:B------:R0:W5:Y:S01]  /*7af0*/  @!P0 LDG.E.U16 R83, desc[UR14][R96.64] ;  /* 0x0000000e60538981 */ /* 0x000162000c1e1500 */
[----:B------:R-:W-:Y:S02]  /*7b00*/  PRMT R101, RZ, 0x7610, R101 ;  /* 0x00007610ff657816 */ /* 0x000fe40000000065 */
[----:B0-----:R-:W-:-:S05]  /*7b10*/  IADD3 R96, P1, R234, R4, RZ ;  /* 0x00000004ea607210 */ /* 0x001fca0007f3e0ff */
[----:B------:R-:W-:Y:S01]  /*7b20*/  IMAD.X R97, R210, 0x1, R3, P1 ;  /* 0x00000001d2617824 */ /* 0x000fe200008e0603 */
[----:B------:R0:W-:Y:S04]  /*7b30*/  STS.U16 [R165+UR12+0x2500], R125 ;  /* 0x0025007da5007988 */ /* 0x0001e8000800040c */
[----:B------:R1:W5:Y:S01]  /*7b40*/  @!P0 LDG.E.U16 R101, desc[UR14][R96.64] ;  /* 0x0000000e60658981 */ /* 0x000362000c1e1500 */
[----:B0-----:R-:W-:Y:S02]  /*7b50*/  PRMT R125, RZ, 0x7610, R125 ;  /* 0x00007610ff7d7816 */ /* 0x001fe4000000007d */
[----:B-1----:R-:W-:-:S05]  /*7b60*/  IADD3 R96, P1, R226, R4, RZ ;  /* 0x00000004e2607210 */ /* 0x002fca0007f3e0ff */
        /* <DEDUP_REMOVED lines=9> */
[----:B-1----:R-:W-:-:S04]  /*7c00*/  IADD3 R96, P1, R192, R4, RZ ;  /* 0x00000004c0607210 */ /* 0x002fc80007f3e0ff */
[----:B------:R-:W-:Y:S01]  /*7c10*/  IADD3.X R97, R63, R3, RZ, P1, !PT ;  /* 0x000000033f617210 */ /* 0x000fe20000ffe4ff */
        /* <DEDUP_REMOVED lines=25> */
[----:B------:R-:W-:-:S04]  /*7db0*/  LOP3.LUT R92, R156, 0x40, RZ, 0x3c, !PT ;  /* 0x000000409c5c7812 */ /* 0x000fc800078e3cff */
[----:B------:R0:W5:Y:S04]  /*7dc0*/  @!P0 LDG.E.U16 R165, desc[UR14][R96.64] ;  /* 0x0000000e60a58981 */ /* 0x000168000c1e1500 */
[----:B------:R1:W-:Y:S01]  /*7dd0*/  STS.U16 [R92+UR12+0x600], R98 ;  /* 0x000600625c007988 */ /* 0x0003e2000800040c */
[----:B0-----:R-:W-:Y:S02]  /*7de0*/  IADD3 R96, P1, R191, R4, RZ ;  /* 0x00000004bf607210 */ /* 0x001fe40007f3e0ff */
[----:B-1----:R-:W-:-:S03]  /*7df0*/  PRMT R98, RZ, 0x7610, R98 ;  /* 0x00007610ff627816 */ /* 0x002fc60000000062 */
        /* <DEDUP_REMOVED lines=70> */
[----:B------:R-:W-:-:S05]  /*8260*/  IADD3.X R97, R75, R3, RZ, P1, !PT ;  /* 0x000000034b617210 */ /* 0x000fca0000ffe4ff */
[----:B------:R0:W5:Y:S01]  /*8270*/  @!P0 LDG.E.U16 R150, desc[UR14][R96.64] ;  /* 0x0000000e60968981 */ /* 0x000162000c1e1500 */
[----:B------:R-:W-:Y:S02]  /*8280*/  PRMT R167, RZ, 0x7610, R167 ;  /* 0x00007610ffa77816 */ /* 0x000fe400000000a7 */
[----:B------:R-:W-:Y:S01]  /*8290*/  LOP3.LUT R156, R156, 0x60, RZ, 0x3c, !PT ;  /* 0x000000609c9c7812 */ /* 0x000fe200078e3cff */
[----:B------:R1:W-:Y:S01]  /*82a0*/  STS.U16 [R92+UR12+0x200], R88 ;  /* 0x000200585c007988 */ /* 0x0003e2000800040c */
[----:B0-----:R-:W-:-:S05]  /*82b0*/  IADD3 R96, P1, R196, R4, RZ ;  /* 0x00000004c4607210 */ /* 0x001fca0007f3e0ff */
[--C-:B------:R-:W-:Y:S01]  /*82c0*/  IMAD.X R97, R67, 0x1, R3.reuse, P1 ;  /* 0x0000000143617824 */ /* 0x100fe200008e0603 */
[----:B-1----:R-:W-:Y:S01]  /*82d0*/  IADD3 R92, P1, R166, R4, RZ ;  /* 0x00000004a65c7210 */ /* 0x002fe20007f3e0ff */
        /* <DEDUP_REMOVED lines=12> */
[----:B------:R-:W-:-:S05]  /*83a0*/  IMAD.X R93, R205, 0x1, R3, P1 ;  /* 0x00000001cd5d7824 */ /* 0x000fca00008e0603 */
[----:B------:R0:W5:Y:S01]  /*83b0*/  @!P0 LDG.E.U16 R97, desc[UR14][R92.64] ;  /* 0x0000000e5c618981 */ /* 0x000162000c1e1500 */
[----:B------:R-:W-:-:S03]  /*83c0*/  PRMT R168, RZ, 0x7610, R168 ;  /* 0x00007610ffa87816 */ /* 0x000fc600000000a8 */
[----:B------:R1:W-:Y:S01]  /*83d0*/  STS.U16 [R156+UR12+0x1300], R90 ;  /* 0x0013005a9c007988 */ /* 0x0003e2000800040c */
[----:B0-----:R-:W-:-:S05]  /*83e0*/  IADD3 R92, P1, R203, R4, RZ ;  /* 0x00000004cb5c7210 */ /* 0x001fca0007f3e0ff */
[--C-:B------:R-:W-:Y:S01]  /*83f0*/  IMAD.X R93, R74, 0x1, R3.reuse, P1 ;  /* 0x000000014a5d7824 */ /* 0x100fe200008e0603 */
[-C--:B-1----:R-:W-:Y:S01]  /*8400*/  IADD3 R90, P1, R195, R4.reuse, RZ ;  /* 0x00000004c35a7210 */ /* 0x082fe20007f3e0ff */
[----:B------:R0:W-:Y:S04]  /*8410*/  STS.U16 [R156+UR12+0xb00], R91 ;  /* 0x000b005b9c007988 */ /* 0x0001e8000800040c */
[----:B------:R1:W5:Y:S01]  /*8420*/  @!P0 LDG.E.U16 R168, desc[UR14][R92.64] ;  /* 0x0000000e5ca88981 */ /* 0x000362000c1e1500 */
[--C-:B0-----:R-:W-:Y:S01]  /*8430*/  IMAD.X R91, R66, 0x1, R3.reuse, P1 ;  /* 0x00000001425b7824 */ /* 0x101fe200008e0603 */
[----:B------:R-:W-:Y:S02]  /*8440*/  IADD3 R88, P1, R188, R4, RZ ;  /* 0x00000004bc587210 */ /* 0x000fe40007f3e0ff */
[----:B-1----:R-:W-:Y:S01]  /*8450*/  PRMT R92, RZ, 0x7610, R92 ;  /* 0x00007610ff5c7816 */ /* 0x002fe2000000005c */
[----:B------:R0:W-:Y:S05]  /*8460*/  STS.U16 [R156+UR12+0x1700], R89 ;  /* 0x001700599c007988 */ /* 0x0001ea000800040c */
[----:B------:R1:W5:Y:S01]  /*8470*/  @!P0 LDG.E.U16 R92, desc[UR14][R90.64] ;  /* 0x0000000e5a5c8981 */ /* 0x000362000c1e1500 */
[----:B0-----:R-:W-:Y:S01]  /*8480*/  IMAD.X R89, R164, 0x1, R3, P1 ;  /* 0x00000001a4597824 */ /* 0x001fe200008e0603 */
[----:B-1----:R-:W-:-:S02]  /*8490*/  PRMT R90, RZ, 0x7610, R90 ;  /* 0x00007610ff5a7816 */ /* 0x002fc4000000005a */
[----:B------:R0:W-:Y:S04]  /*84a0*/  STS.U16 [R156+UR12+0x1b00], R87 ;  /* 0x001b00579c007988 */ /* 0x0001e8000800040c */
[----:B------:R1:W5:Y:S01]  /*84b0*/  @!P0 LDG.E.U16 R90, desc[UR14][R88.64] ;  /* 0x0000000e585a8981 */ /* 0x000362000c1e1500 */
[----:B0-----:R-:W-:Y:S02]  /*84c0*/  PRMT R87, RZ, 0x7610, R87 ;  /* 0x00007610ff577816 */ /* 0x001fe40000000057 */
[-C--:B-1----:R-:W-:Y:S01]  /*84d0*/  IADD3 R88, P1, R236, R4.reuse, RZ ;  /* 0x00000004ec587210 */ /* 0x082fe20007f3e0ff */
[----:B------:R0:W-:Y:S04]  /*84e0*/  STS.U16 [R156+UR12+0xf00], R78 ;  /* 0x000f004e9c007988 */ /* 0x0001e8000800040c */
[----:B------:R-:W-:Y:S01]  /*84f0*/  IMAD.X R89, R212, 0x1, R3, P1 ;  /* 0x00000001d4597824 */ /* 0x000fe200008e0603 */
[----:B------:R1:W-:Y:S04]  /*8500*/  STS.U16 [R156+UR12+0x1f00], R79 ;  /* 0x001f004f9c007988 */ /* 0x0003e8000800040c */
[----:B------:R2:W5:Y:S01]  /*8510*/  @!P0 LDG.E.U16 R87, desc[UR14][R88.64] ;  /* 0x0000000e58578981 */ /* 0x000562000c1e1500 */
[----:B0-----:R-:W-:-:S05]  /*8520*/  IADD3 R78, P1, R228, R4, RZ ;  /* 0x00000004e44e7210 */ /* 0x001fca0007f3e0ff */
[----:B-1----:R-:W-:Y:S01]  /*8530*/  IMAD.X R79, R204, 0x1, R3, P1 ;  /* 0x00000001cc4f7824 */ /* 0x002fe200008e0603 */
[----:B--2---:R-:W-:-:S06]  /*8540*/  PRMT R88, RZ, 0x7610, R88 ;  /* 0x00007610ff587816 */ /* 0x004fcc0000000058 */
[----:B------:R0:W2:Y:S01]  /*8550*/  @!P0 LDG.E.U16 R88, desc[UR14][R78.64] ;  /* 0x0000000e4e588981 */ /* 0x0000a2000c1e1500 */
[----:B------:R-:W-:Y:S02]  /*8560*/  PRMT R89, RZ, 0x7610, R89 ;  /* 0x00007610ff597816 */ /* 0x000fe40000000059 */
[----:B0-----:R-:W-:-:S05]  /*8570*/  IADD3 R78, P1, R202, R4, RZ ;  /* 0x00000004ca4e7210 */ /* 0x001fca0007f3e0ff */
[----:B------:R-:W-:-:S05]  /*8580*/  IMAD.X R79, R73, 0x1, R3, P1 ;  /* 0x00000001494f7824 */ /* 0x000fca00008e0603 */
[----:B------:R0:W2:Y:S01]  /*8590*/  @!P0 LDG.E.U16 R89, desc[UR14][R78.64] ;  /* 0x0000000e4e598981 */ /* 0x0000a2000c1e1500 */
[----:B------:R-:W-:Y:S02]  /*85a0*/  PRMT R91, RZ, 0x7610, R91 ;  /* 0x00007610ff5b7816 */ /* 0x000fe4000000005b */
[----:B0-----:R-:W-:-:S05]  /*85b0*/  IADD3 R78, P1, R194, R4, RZ ;  /* 0x00000004c24e7210 */ /* 0x001fca0007f3e0ff */
[----:B------:R-:W-:-:S05]  /*85c0*/  IMAD.X R79, R65, 0x1, R3, P1 ;  /* 0x00000001414f7824 */ /* 0x000fca00008e0603 */
[----:B------:R0:W2:Y:S02]  /*85d0*/  @!P0 LDG.E.U16 R91, desc[UR14][R78.64] ;  /* 0x0000000e4e5b8981 */ /* 0x0000a4000c1e1500 */
[C---:B0-----:R-:W-:Y:S01]  /*85e0*/  IMAD.SHL.U32 R78, R169.reuse, 0x2, RZ ;  /* 0x00000002a94e7824 */ /* 0x041fe200078e00ff */
[----:B------:R-:W-:-:S04]  /*85f0*/  LOP3.LUT R79, R169, 0x40, RZ, 0xc0, !PT ;  /* 0x00000040a94f7812 */ /* 0x000fc800078ec0ff */
[----:B------:R-:W-:Y:S01]  /*8600*/  LOP3.LUT R78, R78, 0x7e, RZ, 0xc0, !PT ;  /* 0x0000007e4e4e7812 */ /* 0x000fe200078ec0ff */
[----:B------:R-:W-:Y:S04]  /*8610*/  STS.U16 [R156+UR12+0x2300], R120 ;  /* 0x002300789c007988 */ /* 0x000fe8000800040c */
[----:B------:R-:W-:Y:S01]  /*8620*/  IMAD R78, R79, 0x80, R78 ;  /* 0x000000804f4e7824 */ /* 0x000fe200078e024e */
[----:B------:R-:W-:Y:S04]  /*8630*/  STS.U16 [R156+UR12+0x2700], R118 ;  /* 0x002700769c007988 */ /* 0x000fe8000800040c */
[----:B------:R-:W-:Y:S01]  /*8640*/  STS.U16 [R156+UR12+0x2b00], R131 ;  /* 0x002b00839c007988 */ /* 0x000fe2000800040c */
[----:B------:R-:W-:-:S03]  /*8650*/  LOP3.LUT R79, R78, 0x10, RZ, 0x3c, !PT ;  /* 0x000000104e4f7812 */ /* 0x000fc600078e3cff */
[----:B------:R-:W-:Y:S04]  /*8660*/  STS.U16 [R156+UR12+0x2f00], R139 ;  /* 0x002f008b9c007988 */ /* 0x000fe8000800040c */
[----:B------:R-:W-:Y:S04]  /*8670*/  STS.U16 [R156+UR12+0x3300], R143 ;  /* 0x0033008f9c007988 */ /* 0x000fe8000800040c */
[----:B------:R-:W-:Y:S04]  /*8680*/  STS.U16 [R156+UR12+0x3700], R115 ;  /* 0x003700739c007988 */ /* 0x000fe8000800040c */
[----:B------:R-:W-:Y:S04]  /*8690*/  STS.U16 [R156+UR12+0x3b00], R148 ;  /* 0x003b00949c007988 */ /* 0x000fe8000800040c */
[----:B------:R-:W-:Y:S04]  /*86a0*/  STS.U16 [R156+UR12+0x3f00], R114 ;  /* 0x003f00729c007988 */ /* 0x000fe8000800040c */
[----:B----4-:R0:W-:Y:S04]  /*86b0*/  STS.U16 [R78+UR12+0x4400], R81 ;  /* 0x004400514e007988 */ /* 0x0101e8000800040c */
[----:B------:R-:W-:Y:S01]  /*86c0*/  STS.U16 [R78+UR12+0x4c00], R155 ;  /* 0x004c009b4e007988 */ /* 0x000fe2000800040c */
[----:B0-----:R-:W-:-:S03]  /*86d0*/  LOP3.LUT R81, R78, 0x20, RZ, 0x3c, !PT ;  /* 0x000000204e517812 */ /* 0x001fc600078e3cff */
[----:B------:R-:W-:Y:S04]  /*86e0*/  STS.U16 [R78+UR12+0x5000], R113 ;  /* 0x005000714e007988 */ /* 0x000fe8000800040c */
[----:B------:R-:W-:Y:S04]  /*86f0*/  STS.U16 [R78+UR12+0x5400], R161 ;  /* 0x005400a14e007988 */ /* 0x000fe8000800040c */
[----:B---3--:R-:W-:Y:S04]  /*8700*/  STS.U16 [R78+UR12+0x4000], R85 ;  /* 0x004000554e007988 */ /* 0x008fe8000800040c */
[----:B-----5:R-:W-:Y:S04]  /*8710*/  STS.U16 [R78+UR12+0x4800], R109 ;  /* 0x0048006d4e007988 */ /* 0x020fe8000800040c */
[----:B------:R-:W-:Y:S04]  /*8720*/  STS.U16 [R78+UR12+0x5800], R95 ;  /* 0x0058005f4e007988 */ /* 0x000fe8000800040c */
        /* <DEDUP_REMOVED lines=8> */
[----:B------:R0:W-:Y:S04]  /*87b0*/  STS.U16 [R79+UR12+0x5c80], R116 ;  /* 0x005c80744f007988 */ /* 0x0001e8000800040c */
[----:B------:R-:W-:Y:S04]  /*87c0*/  STS.U16 [R81+UR12+0x4d00], R137 ;  /* 0x004d008951007988 */ /* 0x000fe8000800040c */
[----:B------:R-:W-:Y:S01]  /*87d0*/  STS.U16 [R81+UR12+0x5100], R107 ;  /* 0x0051006b51007988 */ /* 0x000fe2000800040c */
[----:B0-----:R-:W-:-:S03]  /*87e0*/  LOP3.LUT R79, R78, 0x30, RZ, 0x3c, !PT ;  /* 0x000000304e4f7812 */ /* 0x001fc600078e3cff */
[----:B------:R-:W-:Y:S04]  /*87f0*/  STS.U16 [R81+UR12+0x4100], R141 ;  /* 0x0041008d51007988 */ /* 0x000fe8000800040c */
[----:B------:R-:W-:Y:S04]  /*8800*/  STS.U16 [R81+UR12+0x4500], R144 ;  /* 0x0045009051007988 */ /* 0x000fe8000800040c */
[----:B------:R-:W-:Y:S04]  /*8810*/  STS.U16 [R81+UR12+0x4900], R146 ;  /* 0x0049009251007988 */ /* 0x000fe8000800040c */
[----:B------:R-:W-:Y:S04]  /*8820*/  STS.U16 [R81+UR12+0x5500], R149 ;  /* 0x0055009551007988 */ /* 0x000fe8000800040c */
[----:B------:R-:W-:Y:S04]  /*8830*/  STS.U16 [R81+UR12+0x5900], R165 ;  /* 0x005900a551007988 */ /* 0x000fe8000800040c */
[----:B------:R0:W-:Y:S04]  /*8840*/  STS.U16 [R81+UR12+0x5d00], R98 ;  /* 0x005d006251007988 */ /* 0x0001e8000800040c */
[----:B------:R-:W-:Y:S01]  /*8850*/  STS.U16 [R79+UR12+0x4d80], R124 ;  /* 0x004d807c4f007988 */ /* 0x000fe2000800040c */
[----:B0-----:R-:W-:-:S03]  /*8860*/  LOP3.LUT R81, R78, 0x40, RZ, 0x3c, !PT ;  /* 0x000000404e517812 */ /* 0x001fc600078e3cff */
        /* <DEDUP_REMOVED lines=17> */
[----:B0-----:R-:W-:-:S02]  /*8980*/  LOP3.LUT R81, R78, 0x60, RZ, 0x3c, !PT ;  /* 0x000000604e517812 */ /* 0x001fc400078e3cff */
[----:B------:R-:W-:Y:S01]  /*8990*/  LOP3.LUT R78, R78, 0x70, RZ, 0x3c, !PT ;  /* 0x000000704e4e7812 */ /* 0x000fe200078e3cff */
        /* <DEDUP_REMOVED lines=20> */
[----:B--2---:R-:W-:Y:S04]  /*8ae0*/  STS.U16 [R78+UR12+0x4780], R88 ;  /* 0x004780584e007988 */ /* 0x004fe8000800040c */
[----:B------:R-:W-:Y:S04]  /*8af0*/  STS.U16 [R78+UR12+0x5780], R89 ;  /* 0x005780594e007988 */ /* 0x000fe8000800040c */
[----:B------:R0:W-:Y:S01]  /*8b00*/  STS.U16 [R78+UR12+0x5b80], R91 ;  /* 0x005b805b4e007988 */ /* 0x0001e2000800040c */
[----:B------:R1:W-:Y:S06]  /*8b10*/  MEMBAR.ALL.CTA ;  /* 0x0000000000007992 */ /* 0x0003ec0000008000 */
[----:B-1----:R-:W1:Y:S02]  /*8b20*/  FENCE.VIEW.ASYNC.S ;  /* 0x00000000000073c6 */ /* 0x002e640000000000 */
[----:B-1----:R-:W-:Y:S06]  /*8b30*/  BAR.SYNC.DEFER_BLOCKING 0x0 ;  /* 0x0000000000007b1d */ /* 0x002fec0000010000 */
[----:B------:R-:W-:Y:S01]  /*8b40*/  UMOV UR9, 0x40000040 ;  /* 0x4000004000097882 */ /* 0x000fe20000000000 */
[----:B------:R-:W-:Y:S01]  /*8b50*/  UMOV UR11, 0x40000040 ;  /* 0x40000040000b7882 */ /* 0x000fe20000000000 */
[----:B------:R-:W-:-:S06]  /*8b60*/  WARPGROUP.ARRIVE ;  /* 0x00000000000079c5 */ /* 0x000fcc0000000000 */
[----:B------:R-:W-:Y:S04]  /*8b70*/  HGMMA.64x64x16.F32 R24, gdesc[UR8].tnspA, R24 ;  /* 0x20e00000081879f0 */ /* 0x000fe80008700818 */
[----:B------:R-:W-:Y:S04]  /*8b80*/  HGMMA.64x64x16.F32 R24, gdesc[UR4].tnspA, R24 ;  /* 0x20e00000041879f0 */ /* 0x000fe80008700818 */
[----:B------:R-:W-:Y:S04]  /*8b90*/  HGMMA.64x64x16.F32 R24, gdesc[UR16].tnspA, R24 ;  /* 0x20e00000101879f0 */ /* 0x000fe80008700818 */
[----:B------:R-:W-:Y:S04]  /*8ba0*/  HGMMA.64x64x16.F32 R24, gdesc[UR20].tnspA, R24 ;  /* 0x20e00000141879f0 */ /* 0x000fe80008700818 */
[----:B------:R-:W-:Y:S04]  /*8bb0*/  HGMMA.64x64x16.F32 R24, gdesc[UR24].tnspA, R24 ;  /* 0x20e00000181879f0 */ /* 0x000fe80008700818 */
[----:B------:R-:W-:Y:S04]  /*8bc0*/  HGMMA.64x64x16.F32 R24, gdesc[UR28].tnspA, R24 ;  /* 0x20e000001c1879f0 */ /* 0x000fe80008700818 */
[----:B------:R-:W-:Y:S01]  /*8bd0*/  HGMMA.64x64x16.F32 R24, gdesc[UR32].tnspA, R24 ;  /* 0x20e00000201879f0 */ /* 0x000fe20008700818 */
[----:B------:R-:W-:-:S02]  /*8be0*/  IMAD.MOV.U32 R120, RZ, RZ, R6 ;  /* 0x000000ffff787224 */ /* 0x000fc400078e0006 */
[----:B------:R-:W1:Y:S01]  /*8bf0*/  LDC R6, c[0x0][0x23c] ;  /* 0x00008f00ff067b82 */ /* 0x000e620000000800 */
[----:B------:R-:W-:Y:S01]  /*8c00*/  IMAD.MOV.U32 R163, RZ, RZ, R162 ;  /* 0x000000ffffa37224 */ /* 0x000fe200078e00a2 */
[----:B------:R-:W-:Y:S01]  /*8c10*/  MOV R125, R176 ;  /* 0x000000b0007d7202 */ /* 0x000fe20000000f00 */
[----:B------:R-:W-:Y:S02]  /*8c20*/  IMAD.MOV.U32 R169, RZ, RZ, R177 ;  /* 0x000000ffffa97224 */ /* 0x000fe400078e00b1 */
[----:B------:R-:W-:Y:S02]  /*8c30*/  IMAD.MOV.U32 R162, RZ, RZ, R187 ;  /* 0x000000ffffa27224 */ /* 0x000fe400078e00bb */
[----:B------:R-:W-:Y:S02]  /*8c40*/  IMAD.MOV.U32 R177, RZ, RZ, R183 ;  /* 0x000000ffffb17224 */ /* 0x000fe400078e00b7 */
[----:B------:R-:W-:Y:S02]  /*8c50*/  IMAD.MOV.U32 R176, RZ, RZ, R5 ;  /* 0x000000ffffb07224 */ /* 0x000fe400078e0005 */
[----:B------:R-:W-:-:S02]  /*8c60*/  IMAD.MOV.U32 R183, RZ, RZ, R185 ;  /* 0x000000ffffb77224 */ /* 0x000fc400078e00b9 */
[----:B------:R-:W-:Y:S01]  /*8c70*/  IMAD.MOV.U32 R187, RZ, RZ, R186 ;  /* 0x000000ffffbb7224 */ /* 0x000fe200078e00ba */
[----:B------:R-:W-:Y:S01]  /*8c80*/  MOV R186, R9 ;  /* 0x0000000900ba7202 */ /* 0x000fe20000000f00 */
[----:B0-----:R-:W-:Y:S02]  /*8c90*/  IMAD.MOV.U32 R78, RZ, RZ, R10 ;  /* 0x000000ffff4e7224 */ /* 0x001fe400078e000a */
[----:B------:R-:W-:Y:S02]  /*8ca0*/  IMAD.MOV.U32 R79, RZ, RZ, R170 ;  /* 0x000000ffff4f7224 */ /* 0x000fe400078e00aa */
[----:B------:R-:W-:Y:S02]  /*8cb0*/  IMAD.MOV.U32 R185, RZ, RZ, R184 ;  /* 0x000000ffffb97224 */ /* 0x000fe400078e00b8 */
[----:B------:R-:W-:Y:S02]  /*8cc0*/  IMAD.MOV.U32 R184, RZ, RZ, R8 ;  /* 0x000000ffffb87224 */ /* 0x000fe400078e0008 */
[----:B-1----:R-:W-:-:S02]  /*8cd0*/  IMAD.SHL.U32 R5, R6, 0x80, RZ ;  /* 0x0000008006057824 */ /* 0x002fc400078e00ff */
[----:B------:R-:W-:Y:S01]  /*8ce0*/  IMAD.MOV.U32 R135, RZ, RZ, R134 ;  /* 0x000000ffff877224 */ /* 0x000fe200078e0086 */
[----:B------:R-:W-:Y:S01]  /*8cf0*/  MOV R134, R11 ;  /* 0x0000000b00867202 */ /* 0x000fe20000000f00 */
[C---:B------:R-:W-:Y:S01]  /*8d00*/  IMAD.WIDE R10, R5.reuse, 0x2, R78 ;  /* 0x00000002050a7825 */ /* 0x040fe200078e024e */
[----:B------:R-:W-:Y:S03]  /*8d10*/  HGMMA.64x64x16.F32 R24, gdesc[UR36].tnspA, R24, gsb0 ;  /* 0x20e00000241879f0 */ /* 0x000fe60008000818 */
[----:B------:R-:W-:-:S04]  /*8d20*/  IMAD.WIDE R8, R5, 0x2, R184 ;  /* 0x0000000205087825 */ /* 0x000fc800078e02b8 */
[----:B------:R-:W-:-:S04]  /*8d30*/  IMAD.WIDE R78, R5, 0x2, R186 ;  /* 0x00000002054e7825 */ /* 0x000fc800078e02ba */
[----:B------:R-:W-:Y:S02]  /*8d40*/  IMAD.MOV.U32 R184, RZ, RZ, R9 ;  /* 0x000000ffffb87224 */ /* 0x000fe400078e0009 */
[----:B------:R-:W-:Y:S02]  /*8d50*/  IMAD.MOV.U32 R9, RZ, RZ, R78 ;  /* 0x000000ffff097224 */ /* 0x000fe400078e004e */
[----:B------:R-:W0:Y:S01]  /*8d60*/  LDC R78, c[0x0][0x238] ;  /* 0x00008e00ff4e7b82 */ /* 0x000e220000000800 */
[----:B------:R-:W-:Y:S02]  /*8d70*/  VIADD R244, R244, 0xffffffff ;  /* 0xfffffffff4f47836 */ /* 0x000fe40000000000 */
[----:B------:R-:W-:-:S03]  /*8d80*/  IMAD.MOV.U32 R165, RZ, RZ, R164 ;  /* 0x000000ffffa57224 */ /* 0x000fc600078e00a4 */
[----:B------:R-:W-:Y:S01]  /*8d90*/  ISETP.NE.U32.AND P0, PT, R244, RZ, PT ;  /* 0x000000fff400720c */ /* 0x000fe20003f05070 */
[----:B------:R-:W-:Y:S01]  /*8da0*/  IMAD.MOV.U32 R164, RZ, RZ, R188 ;  /* 0x000000ffffa47224 */ /* 0x000fe200078e00bc */
[----:B------:R-:W-:Y:S01]  /*8db0*/  MOV R143, R60 ;  /* 0x0000003c008f7202 */ /* 0x000fe20000000f00 */
[----:B------:R-:W-:Y:S01]  /*8dc0*/  IMAD.MOV.U32 R146, RZ, RZ, R193 ;  /* 0x000000ffff927224 */ /* 0x000fe200078e00c1 */
[----:B------:R-:W-:Y:S01]  /*8dd0*/  MOV R193, R70 ;  /* 0x0000004600c17202 */ /* 0x000fe20000000f00 */
[----:B------:R-:W-:Y:S02]  /*8de0*/  IMAD.MOV.U32 R152, RZ, RZ, R194 ;  /* 0x000000ffff987224 */ /* 0x000fe400078e00c2 */
[----:B------:R-:W-:Y:S02]  /*8df0*/  IMAD.MOV.U32 R150, RZ, RZ, R196 ;  /* 0x000000ffff967224 */ /* 0x000fe400078e00c4 */
[----:B------:R-:W-:Y:S02]  /*8e00*/  IMAD.MOV.U32 R119, RZ, RZ, R173 ;  /* 0x000000ffff777224 */ /* 0x000fe400078e00ad */
[----:B------:R-:W-:-:S02]  /*8e10*/  IMAD.MOV.U32 R142, RZ, RZ, R189 ;  /* 0x000000ffff8e7224 */ /* 0x000fc400078e00bd */
[----:B------:R-:W-:Y:S02]  /*8e20*/  IMAD.MOV.U32 R156, RZ, RZ, R190 ;  /* 0x000000ffff9c7224 */ /* 0x000fe400078e00be */
[----:B------:R-:W-:Y:S02]  /*8e30*/  IMAD.MOV.U32 R154, RZ, RZ, R192 ;  /* 0x000000ffff9a7224 */ /* 0x000fe400078e00c0 */
[----:B------:R-:W-:Y:S02]  /*8e40*/  IMAD.MOV.U32 R188, RZ, RZ, R197 ;  /* 0x000000ffffbc7224 */ /* 0x000fe400078e00c5 */
[----:B------:R-:W-:Y:S02]  /*8e50*/  IMAD.MOV.U32 R194, RZ, RZ, R200 ;  /* 0x000000ffffc27224 */ /* 0x000fe400078e00c8 */
[----:B------:R-:W-:Y:S02]  /*8e60*/  IMAD.MOV.U32 R196, RZ, RZ, R201 ;  /* 0x000000ffffc47224 */ /* 0x000fe400078e00c9 */
[----:B------:R-:W-:-:S02]  /*8e70*/  IMAD.MOV.U32 R115, RZ, RZ, R171 ;  /* 0x000000ffff737224 */ /* 0x000fc400078e00ab */
[----:B------:R-:W-:Y:S02]  /*8e80*/  IMAD.MOV.U32 R129, RZ, RZ, R128 ;  /* 0x000000ffff817224 */ /* 0x000fe400078e0080 */
[----:B------:R-:W-:Y:S02]  /*8e90*/  IMAD.MOV.U32 R122, RZ, RZ, R58 ;  /* 0x000000ffff7a7224 */ /* 0x000fe400078e003a */
[----:B------:R-:W-:Y:S02]  /*8ea0*/  IMAD.MOV.U32 R123, RZ, RZ, R175 ;  /* 0x000000ffff7b7224 */ /* 0x000fe400078e00af */
[----:B------:R-:W-:Y:S01]  /*8eb0*/  IMAD.MOV.U32 R173, RZ, RZ, R179 ;  /* 0x000000ffffad7224 */ /* 0x000fe200078e00b3 */
[----:B------:R-:W-:Y:S01]  /*8ec0*/  MOV R98, R233 ;  /* 0x000000e900627202 */ /* 0x000fe20000000f00 */
[----:B------:R-:W-:Y:S01]  /*8ed0*/  IMAD.MOV.U32 R144, RZ, RZ, R191 ;  /* 0x000000ffff907224 */ /* 0x000fe200078e00bf */
[----:B------:R-:W-:Y:S01]  /*8ee0*/  MOV R158, R243 ;  /* 0x000000f3009e7202 */ /* 0x000fe20000000f00 */
        /* <DEDUP_REMOVED lines=89> */
[----:B------:R-:W-:Y:S01]  /*9480*/  IMAD.WIDE R56, R5, 0x2, R122 ;  /* 0x0000000205387825 */ /* 0x000fe200078e027a */
[----:B------:R-:W-:-:S03]  /*9490*/  UIADD3 UR13, UR13, -0x80, URZ ;  /* 0xffffff800d0d7890 */ /* 0x000fc6000fffe03f */
[----:B------:R-:W-:Y:S01]  /*94a0*/  IMAD.WIDE R60, R5, 0x2, R142 ;  /* 0x00000002053c7825 */ /* 0x000fe200078e028e */
[----:B------:R-:W-:-:S03]  /*94b0*/  WARPGROUP.DEPBAR.LE gsb0, 0x0 ;  /* 0x00008000000079c5 */ /* 0x000fc60000010000 */
[----:B------:R-:W-:-:S04]  /*94c0*/  IMAD.WIDE R62, R5, 0x2, R144 ;  /* 0x00000002053e7825 */ /* 0x000fc800078e0290 */
        /* <DEDUP_REMOVED lines=58> */
[----:B0-----:R-:W-:Y:S02]  /*9870*/  IMAD.SHL.U32 R78, R78, 0x80, RZ ;  /* 0x000000804e4e7824 */ /* 0x001fe400078e00ff */
        /* <DEDUP_REMOVED lines=10> */
[----:B------:R-:W-:Y:S02]  /*9920*/  IMAD.MOV.U32 R170, RZ, RZ, R11 ;  /* 0x000000ffffaa7224 */ /* 0x000fe400078e000b */
[----:B------:R-:W-:-:S02]  /*9930*/  IMAD.MOV.U32 R171, RZ, RZ, R13 ;  /* 0x000000ffffab7224 */ /* 0x000fc400078e000d */
[----:B------:R-:W-:Y:S02]  /*9940*/  IMAD.MOV.U32 R172, RZ, RZ, R15 ;  /* 0x000000ffffac7224 */ /* 0x000fe400078e000f */
[----:B------:R-:W-:Y:S01]  /*9950*/  IMAD.MOV.U32 R173, RZ, RZ, R17 ;  /* 0x000000ffffad7224 */ /* 0x000fe200078e0011 */
[----:B------:R-:W-:Y:S01]  /*9960*/  MOV R17, R128 ;  /* 0x0000008000117202 */ /* 0x000fe20000000f00 */
[----:B------:R-:W-:Y:S02]  /*9970*/  IMAD.MOV.U32 R175, RZ, RZ, R57 ;  /* 0x000000ffffaf7224 */ /* 0x000fe400078e0039 */
[----:B------:R-:W-:Y:S01]  /*9980*/  IMAD.MOV.U32 R56, RZ, RZ, R22 ;  /* 0x000000ffff387224 */ /* 0x000fe200078e0016 */
[----:B------:R-:W-:Y:S01]  /*9990*/  MOV R194, R152 ;  /* 0x0000009800c27202 */ /* 0x000fe20000000f00 */
        /* <DEDUP_REMOVED lines=23> */
[----:B------:R-:W-:Y:S01]  /*9b10*/  IMAD.MOV.U32 R183, RZ, RZ, R19 ;  /* 0x000000ffffb77224 */ /* 0x000fe200078e0013 */
[----:B------:R-:W-:Y:S01]  /*9b20*/  MOV R19, R118 ;  /* 0x0000007600137202 */ /* 0x000fe20000000f00 */
        /* <DEDUP_REMOVED lines=72> */
[----:B------:R-:W-:-:S04]  /*9fb0*/  IMAD.WIDE R76, R78, 0x2, R76 ;  /* 0x000000024e4c7825 */ /* 0x000fc800078e024c */
[----:B------:R-:W-:Y:S02]  /*9fc0*/  IMAD.MOV.U32 R243, RZ, RZ, R158 ;  /* 0x000000fffff37224 */ /* 0x000fe400078e009e */
[----:B------:R-:W-:Y:S02]  /*9fd0*/  IMAD.MOV.U32 R218, RZ, RZ, R159 ;  /* 0x000000ffffda7224 */ /* 0x000fe400078e009f */
[----:B------:R-:W-:Y:S02]  /*9fe0*/  IMAD.MOV.U32 R240, RZ, RZ, R160 ;  /* 0x000000fffff07224 */ /* 0x000fe400078e00a0 */
[----:B------:R-:W-:Y:S01]  /*9ff0*/  IMAD.MOV.U32 R219, RZ, RZ, R161 ;  /* 0x000000ffffdb7224 */ /* 0x000fe200078e00a1 */
[----:B------:R-:W-:Y:S06]  /*a000*/  @P0 BRA `(.L_x_1) ;  /* 0xffffffb000500947 */ /* 0x000fec000383ffff */
[----:B------:R-:W-:Y:S02]  /*a010*/  F2FP.F16.F32.PACK_AB R51, R55, R51 ;  /* 0x000000333733723e */ /* 0x000fe400000000ff */
[----:B------:R-:W-:Y:S02]  /*a020*/  F2FP.F16.F32.PACK_AB R50, R54, R50 ;  /* 0x000000323632723e */ /* 0x000fe400000000ff */
[----:B------:R-:W-:Y:S02]  /*a030*/  F2FP.F16.F32.PACK_AB R49, R53, R49 ;  /* 0x000000313531723e */ /* 0x000fe400000000ff */
[----:B------:R-:W-:Y:S02]  /*a040*/  F2FP.F16.F32.PACK_AB R48, R52, R48 ;  /* 0x000000303430723e */ /* 0x000fe400000000ff */
[----:B------:R-:W-:Y:S02]  /*a050*/  F2FP.F16.F32.PACK_AB R43, R47, R43 ;  /* 0x0000002b2f2b723e */ /* 0x000fe400000000ff */
[----:B------:R-:W-:-:S02]  /*a060*/  F2FP.F16.F32.PACK_AB R42, R46, R42 ;  /* 0x0000002a2e2a723e */ /* 0x000fc400000000ff */
        /* <DEDUP_REMOVED lines=9> */
[----:B------:R-:W-:-:S07]  /*a100*/  F2FP.F16.F32.PACK_AB R24, R28, R24 ;  /* 0x000000181c18723e */ /* 0x000fce00000000ff */
.L_x_0:
[----:B------:R-:W1:Y:S01]  /*a110*/  S2R R8, SR_TID.X ;  /* 0x0000000000087919 */ /* 0x000e620000002100 */
[----:B------:R-:W-:Y:S01]  /*a120*/  BAR.SYNC.DEFER_BLOCKING 0x0 ;  /* 0x0000000000007b1d */ /* 0x000fe20000010000 */
[C-C-:B------:R-:W-:Y:S02]  /*a130*/  LOP3.LUT R17, R2.reuse, 0x6, R0.reuse, 0xfe, !PT ;  /* 0x0000000602117812 */ /* 0x140fe400078efe00 */
[C-C-:B------:R-:W-:Y:S02]  /*a140*/  LOP3.LUT R21, R2.reuse, 0x8, R0.reuse, 0xfe, !PT ;  /* 0x0000000802157812 */ /* 0x140fe400078efe00 */
[C-C-:B------:R-:W-:Y:S01]  /*a150*/  LOP3.LUT R58, R2.reuse, 0xa, R0.reuse, 0xfe, !PT ;  /* 0x0000000a023a7812 */ /* 0x140fe200078efe00 */
[----:B------:R-:W-:Y:S01]  /*a160*/  ULDC UR4, c[0x0][0x244] ;  /* 0x0000910000047ab9 */ /* 0x000fe20000000800 */
[----:B------:R-:W-:Y:S01]  /*a170*/  LOP3.LUT R57, R2, 0xc, R0, 0xfe, !PT ;  /* 0x0000000c02397812 */ /* 0x000fe200078efe00 */
[----:B------:R-:W-:Y:S01]  /*a180*/  ULDC.64 UR6, c[0x0][0x228] ;  /* 0x00008a0000067ab9 */ /* 0x000fe20000000a00 */
[C---:B-1----:R-:W-:Y:S01]  /*a190*/  IMAD.SHL.U32 R4, R8.reuse, 0x100, RZ ;  /* 0x0000010008047824 */ /* 0x042fe200078e00ff */
[C---:B------:R-:W-:Y:S01]  /*a1a0*/  LEA.HI R9, R8.reuse, 0x3e, RZ, 0x1a ;  /* 0x0000003e08097811 */ /* 0x040fe200078fd0ff */
[C---:B------:R-:W-:Y:S01]  /*a1b0*/  IMAD.SHL.U32 R3, R8.reuse, 0x10, RZ ;  /* 0x0000001008037824 */ /* 0x040fe200078e00ff */
[C---:B------:R-:W-:Y:S01]  /*a1c0*/  LEA.HI R11, R8.reuse, 0x1e, RZ, 0x1a ;  /* 0x0000001e080b7811 */ /* 0x040fe200078fd0ff */
[----:B------:R-:W-:Y:S01]  /*a1d0*/  IMAD.SHL.U32 R6, R8, 0x20, RZ ;  /* 0x0000002008067824 */ /* 0x000fe200078e00ff */
[----:B------:R-:W-:Y:S01]  /*a1e0*/  LOP3.LUT R7, R4, 0x800, RZ, 0xc0, !PT ;  /* 0x0000080004077812 */ /* 0x000fe200078ec0ff */
[----:B------:R-:W-:Y:S01]  /*a1f0*/  IMAD.SHL.U32 R5, R8, 0x8, RZ ;  /* 0x0000000808057824 */ /* 0x000fe200078e00ff */
[----:B------:R-:W-:-:S02]  /*a200*/  LOP3.LUT R4, R3, 0x70, RZ, 0xc0, !PT ;  /* 0x0000007003047812 */ /* 0x000fc400078ec0ff */
[----:B------:R-:W-:Y:S02]  /*a210*/  LOP3.LUT R6, R6, 0x800, RZ, 0xc0, !PT ;  /* 0x0000080006067812 */ /* 0x000fe400078ec0ff */
[----:B------:R-:W-:Y:S02]  /*a220*/  LOP3.LUT R3, R3, 0x3f0, RZ, 0xc0, !PT ;  /* 0x000003f003037812 */ /* 0x000fe400078ec0ff */
[----:B------:R-:W-:Y:S02]  /*a230*/  LOP3.LUT R5, R5, 0x380, RZ, 0xc0, !PT ;  /* 0x0000038005057812 */ /* 0x000fe400078ec0ff */
[----:B------:R-:W-:Y:S02]  /*a240*/  IADD3 R60, R3, UR12, R6 ;  /* 0x0000000c033c7c10 */ /* 0x000fe4000fffe006 */
[----:B------:R-:W2:Y:S01]  /*a250*/  LDL.LU R6, [R1] ;  /* 0x0000000001067983 */ /* 0x000ea20000300800 */
[----:B------:R-:W-:Y:S02]  /*a260*/  IADD3 R4, R4, UR12, R7 ;  /* 0x0000000c04047c10 */ /* 0x000fe4000fffe007 */
[----:B------:R-:W-:-:S02]  /*a270*/  LOP3.LUT R3, R2, 0x4, R0, 0xfe, !PT ;  /* 0x0000000402037812 */ /* 0x000fc400078efe00 */
[C---:B------:R-:W-:Y:S01]  /*a280*/  LOP3.LUT R55, R2.reuse, 0x10, R0, 0xfe, !PT ;  /* 0x0000001002377812 */ /* 0x040fe200078efe00 */
[----:B------:R-:W-:Y:S01]  /*a290*/  IMAD.IADD R59, R5, 0x1, R4 ;  /* 0x00000001053b7824 */ /* 0x000fe200078e0204 */
[C-C-:B------:R-:W-:Y:S02]  /*a2a0*/  LOP3.LUT R54, R2.reuse, 0x12, R0.reuse, 0xfe, !PT ;  /* 0x0000001202367812 */ /* 0x140fe400078efe00 */
[C-C-:B------:R-:W-:Y:S02]  /*a2b0*/  LOP3.LUT R53, R2.reuse, 0x14, R0.reuse, 0xfe, !PT ;  /* 0x0000001402357812 */ /* 0x140fe400078efe00 */
[----:B------:R1:W-:Y:S01]  /*a2c0*/  STSM.16.M88.4 [R59], R24 ;  /* 0x000000183b007844 */ /* 0x0003e20000000200 */
[C-C-:B------:R-:W-:Y:S02]  /*a2d0*/  LOP3.LUT R52, R2.reuse, 0x16, R0.reuse, 0xfe, !PT ;  /* 0x0000001602347812 */ /* 0x140fe400078efe00 */
[C-C-:B------:R-:W-:Y:S01]  /*a2e0*/  LOP3.LUT R47, R2.reuse, 0x18, R0.reuse, 0xfe, !PT ;  /* 0x00000018022f7812 */ /* 0x140fe200078efe00 */
[----:B------:R-:W-:Y:S01]  /*a2f0*/  BAR.SYNC.DEFER_BLOCKING 0x0 ;  /* 0x0000000000007b1d */ /* 0x000fe20000010000 */
[----:B------:R-:W-:-:S02]  /*a300*/  LOP3.LUT R46, R2, 0x1a, R0, 0xfe, !PT ;  /* 0x0000001a022e7812 */ /* 0x000fc400078efe00 */
[C-C-:B------:R-:W-:Y:S02]  /*a310*/  LOP3.LUT R45, R2.reuse, 0x1c, R0.reuse, 0xfe, !PT ;  /* 0x0000001c022d7812 */ /* 0x140fe400078efe00 */
[C-C-:B------:R-:W-:Y:S02]  /*a320*/  LOP3.LUT R39, R2.reuse, 0x20, R0.reuse, 0xfe, !PT ;  /* 0x0000002002277812 */ /* 0x140fe400078efe00 */
[C-C-:B------:R-:W-:Y:S02]  /*a330*/  LOP3.LUT R38, R2.reuse, 0x22, R0.reuse, 0xfe, !PT ;  /* 0x0000002202267812 */ /* 0x140fe400078efe00 */
[C-C-:B------:R-:W-:Y:S02]  /*a340*/  LOP3.LUT R37, R2.reuse, 0x24, R0.reuse, 0xfe, !PT ;  /* 0x0000002402257812 */ /* 0x140fe400078efe00 */
[C-C-:B------:R-:W-:Y:S02]  /*a350*/  LOP3.LUT R36, R2.reuse, 0x26, R0.reuse, 0xfe, !PT ;  /* 0x0000002602247812 */ /* 0x140fe400078efe00 */
[----:B------:R-:W-:-:S02]  /*a360*/  LOP3.LUT R31, R2, 0x28, R0, 0xfe, !PT ;  /* 0x00000028021f7812 */ /* 0x000fc400078efe00 */
[C-C-:B------:R-:W-:Y:S02]  /*a370*/  LOP3.LUT R30, R2.reuse, 0x2a, R0.reuse, 0xfe, !PT ;  /* 0x0000002a021e7812 */ /* 0x140fe400078efe00 */
[C-C-:B------:R-:W-:Y:S02]  /*a380*/  LOP3.LUT R29, R2.reuse, 0x2c, R0.reuse, 0xfe, !PT ;  /* 0x0000002c021d7812 */ /* 0x140fe400078efe00 */
[C-C-:B------:R-:W-:Y:S02]  /*a390*/  LOP3.LUT R23, R2.reuse, 0x38, R0.reuse, 0xfe, !PT ;  /* 0x0000003802177812 */ /* 0x140fe400078efe00 */
[C-C-:B------:R-:W-:Y:S02]  /*a3a0*/  LOP3.LUT R66, R2.reuse, 0x3a, R0.reuse, 0xfe, !PT ;  /* 0x0000003a02427812 */ /* 0x140fe400078efe00 */
[----:B------:R-:W-:Y:S01]  /*a3b0*/  LOP3.LUT R22, R2, 0x3c, R0, 0xfe, !PT ;  /* 0x0000003c02167812 */ /* 0x000fe200078efe00 */
[----:B0-----:R-:W0:Y:S01]  /*a3c0*/  LDS.128 R12, [R60] ;  /* 0x000000003c0c7984 */ /* 0x001e220000000c00 */
[----:B------:R-:W-:-:S02]  /*a3d0*/  LEA.HI R7, R8, 0x2e, RZ, 0x1a ;  /* 0x0000002e08077811 */ /* 0x000fc400078fd0ff */
[----:B------:R-:W-:Y:S01]  /*a3e0*/  LEA.HI R19, R8, 0xe, RZ, 0x1a ;  /* 0x0000000e08137811 */ /* 0x000fe200078fd0ff */
[----:B------:R-:W-:Y:S01]  /*a3f0*/  BAR.SYNC.DEFER_BLOCKING 0x0 ;  /* 0x0000000000007b1d */ /* 0x000fe20000010000 */
[----:B------:R-:W-:-:S05]  /*a400*/  LOP3.LUT R5, R2, R0, RZ, 0xfc, !PT ;  /* 0x0000000002057212 */ /* 0x000fca00078efcff */
[----:B------:R3:W-:Y:S01]  /*a410*/  STSM.16.M88.4 [R59], R32 ;  /* 0x000000203b007844 */ /* 0x0007e20000000200 */
[C-C-:B------:R-:W-:Y:S02]  /*a420*/  LOP3.LUT R4, R2.reuse, 0x2, R0.reuse, 0xfe, !PT ;  /* 0x0000000202047812 */ /* 0x140fe400078efe00 */
[C-C-:B-1----:R-:W-:Y:S02]  /*a430*/  LOP3.LUT R27, R2.reuse, 0x30, R0.reuse, 0xfe, !PT ;  /* 0x00000030021b7812 */ /* 0x142fe400078efe00 */
[C-C-:B------:R-:W-:Y:S02]  /*a440*/  LOP3.LUT R26, R2.reuse, 0x32, R0.reuse, 0xfe, !PT ;  /* 0x00000032021a7812 */ /* 0x140fe400078efe00 */
[C-C-:B------:R-:W-:Y:S02]  /*a450*/  LOP3.LUT R25, R2.reuse, 0x34, R0.reuse, 0xfe, !PT ;  /* 0x0000003402197812 */ /* 0x140fe400078efe00 */
[C---:B------:R-:W-:Y:S02]  /*a460*/  LOP3.LUT R24, R2.reuse, 0x36, R0, 0xfe, !PT ;  /* 0x0000003602187812 */ /* 0x040fe400078efe00 */
[----:B------:R-:W-:-:S02]  /*a470*/  LOP3.LUT R0, R2, R9, RZ, 0xfc, !PT ;  /* 0x0000000902007212 */ /* 0x000fc400078efcff */
[C---:B------:R-:W-:Y:S01]  /*a480*/  LOP3.LUT R44, R2.reuse, R11, RZ, 0xfc, !PT ;  /* 0x0000000b022c7212 */ /* 0x040fe200078efcff */
[----:B------:R-:W-:Y:S06]  /*a490*/  BAR.SYNC.DEFER_BLOCKING 0x0 ;  /* 0x0000000000007b1d */ /* 0x000fec0000010000 */
[----:B------:R-:W1:Y:S02]  /*a4a0*/  LDS.128 R8, [R60] ;  /* 0x000000003c087984 */ /* 0x000e640000000c00 */
[----:B------:R-:W-:Y:S01]  /*a4b0*/  BAR.SYNC.DEFER_BLOCKING 0x0 ;  /* 0x0000000000007b1d */ /* 0x000fe20000010000 */
[----:B------:R-:W-:-:S02]  /*a4c0*/  LOP3.LUT R28, R2, R7, RZ, 0xfc, !PT ;  /* 0x00000007021c7212 */ /* 0x000fc400078efcff */
[----:B------:R-:W-:-:S03]  /*a4d0*/  LOP3.LUT R56, R2, R19, RZ, 0xfc, !PT ;  /* 0x0000001302387212 */ /* 0x000fc600078efcff */
[----:B------:R-:W-:Y:S01]  /*a4e0*/  STSM.16.M88.4 [R59], R40 ;  /* 0x000000283b007844 */ /* 0x000fe20000000200 */
[C---:B--2---:R-:W-:Y:S01]  /*a4f0*/  IMAD R2, R6.reuse, UR4, RZ ;  /* 0x0000000406027c24 */ /* 0x044fe2000f8e02ff */
[----:B------:R-:W-:Y:S01]  /*a500*/  ULDC.64 UR4, c[0x0][0x220] ;  /* 0x0000880000047ab9 */ /* 0x000fe20000000a00 */
[----:B------:R-:W-:Y:S01]  /*a510*/  BAR.SYNC.DEFER_BLOCKING 0x0 ;  /* 0x0000000000007b1d */ /* 0x000fe20000010000 */
[----:B------:R-:W-:Y:S02]  /*a520*/  ISETP.GE.AND P0, PT, R6, UR6, PT ;  /* 0x0000000606007c0c */ /* 0x000fe4000bf06270 */
[----:B------:R-:W-:-:S03]  /*a530*/  LEA R64, P1, R2, UR4, 0x1 ;  /* 0x0000000402407c11 */ /* 0x000fc6000f8208ff */
[----:B------:R-:W-:Y:S01]  /*a540*/  ULDC UR4, c[0x0][0x248] ;  /* 0x0000920000047ab9 */ /* 0x000fe20000000800 */
[C---:B------:R-:W-:Y:S01]  /*a550*/  ISETP.LT.AND P4, PT, R5.reuse, UR7, !P0 ;  /* 0x0000000705007c0c */ /* 0x040fe2000c781270 */
[----:B------:R-:W-:Y:S01]  /*a560*/  IMAD R19, R5, UR4, RZ ;  /* 0x0000000405137c24 */ /* 0x000fe2000f8e02ff */
[C---:B------:R-:W-:Y:S01]  /*a570*/  ISETP.LT.AND P3, PT, R4.reuse, UR7, !P0 ;  /* 0x0000000704007c0c */ /* 0x040fe2000c761270 */
[----:B------:R-:W-:Y:S02]  /*a580*/  IMAD R20, R4, UR4, RZ ;  /* 0x0000000404147c24 */ /* 0x000fe4000f8e02ff */
[----:B------:R-:W2:Y:S01]  /*a590*/  LDS.128 R4, [R60] ;  /* 0x000000003c047984 */ /* 0x000ea20000000c00 */
[----:B------:R-:W-:Y:S01]  /*a5a0*/  BAR.SYNC.DEFER_BLOCKING 0x0 ;  /* 0x0000000000007b1d */ /* 0x000fe20000010000 */
[----:B------:R-:W-:Y:S01]  /*a5b0*/  LEA.HI.X.SX32 R65, R2, UR5, 0x1, P1 ;  /* 0x0000000502417c11 */ /* 0x000fe200088f0eff */
[----:B---3--:R-:W-:Y:S01]  /*a5c0*/  IMAD R32, R3, UR4, RZ ;  /* 0x0000000403207c24 */ /* 0x008fe2000f8e02ff */
[----:B------:R-:W-:-:S02]  /*a5d0*/  LEA R2, P1, R19, R64, 0x1 ;  /* 0x0000004013027211 */ /* 0x000fc400078208ff */
[----:B------:R-:W-:Y:S02]  /*a5e0*/  ISETP.LT.AND P2, PT, R3, UR7, !P0 ;  /* 0x0000000703007c0c */ /* 0x000fe4000c741270 */
[-C--:B------:R-:W-:Y:S01]  /*a5f0*/  LEA R16, P5, R20, R64.reuse, 0x1 ;  /* 0x0000004014107211 */ /* 0x080fe200078a08ff */
[----:B------:R-:W-:Y:S01]  /*a600*/  STSM.16.M88.4 [R59], R48 ;  /* 0x000000303b007844 */ /* 0x000fe20000000200 */
[----:B------:R-:W-:Y:S01]  /*a610*/  BAR.SYNC.DEFER_BLOCKING 0x0 ;  /* 0x0000000000007b1d */ /* 0x000fe20000010000 */
[-C--:B------:R-:W-:Y:S01]  /*a620*/  LEA.HI.X.SX32 R3, R19, R65.reuse, 0x1, P1 ;  /* 0x0000004113037211 */ /* 0x080fe200008f0eff */
[C---:B------:R-:W-:Y:S01]  /*a630*/  IMAD R33, R17.reuse, UR4, RZ ;  /* 0x0000000411217c24 */ /* 0x040fe2000f8e02ff */
[----:B------:R-:W-:Y:S02]  /*a640*/  LEA R18, P6, R32, R64, 0x1 ;  /* 0x0000004020127211 */ /* 0x000fe400078c08ff */
[----:B------:R-:W-:Y:S02]  /*a650*/  ISETP.LT.AND P1, PT, R17, UR7, !P0 ;  /* 0x0000000711007c0c */ /* 0x000fe4000c721270 */
[----:B------:R-:W-:-:S02]  /*a660*/  LEA.HI.X.SX32 R17, R20, R65, 0x1, P5 ;  /* 0x0000004114117211 */ /* 0x000fc400028f0eff */
[----:B------:R-:W-:Y:S01]  /*a670*/  LEA.HI.X.SX32 R19, R32, R65, 0x1, P6 ;  /* 0x0000004120137211 */ /* 0x000fe200030f0eff */
[----:B------:R-:W-:Y:S01]  /*a680*/  IMAD R32, R21, UR4, RZ ;  /* 0x0000000415207c24 */ /* 0x000fe2000f8e02ff */
[----:B0-----:R0:W-:Y:S04]  /*a690*/  @P4 STG.E.U16 desc[UR14][R2.64], R12 ;  /* 0x0000000c02004986 */ /* 0x0011e8000c10150e */
[----:B------:R-:W-:Y:S01]  /*a6a0*/  @P3 STG.E.U16 desc[UR14][R16.64], R13 ;  /* 0x0000000d10003986 */ /* 0x000fe2000c10150e */
[----:B------:R-:W-:-:S03]  /*a6b0*/  LEA R20, P3, R33, R64, 0x1 ;  /* 0x0000004021147211 */ /* 0x000fc600078608ff */
[----:B------:R3:W-:Y:S01]  /*a6c0*/  @P2 STG.E.U16 desc[UR14][R18.64], R14 ;  /* 0x0000000e12002986 */ /* 0x0007e2000c10150e */
[----:B------:R-:W-:Y:S02]  /*a6d0*/  ISETP.LT.AND P2, PT, R21, UR7, !P0 ;  /* 0x0000000715007c0c */ /* 0x000fe4000c741270 */
[----:B------:R-:W-:Y:S01]  /*a6e0*/  LEA.HI.X.SX32 R21, R33, R65, 0x1, P3 ;  /* 0x0000004121157211 */ /* 0x000fe200018f0eff */
[----:B------:R-:W4:Y:S01]  /*a6f0*/  LDS.128 R60, [R60] ;  /* 0x000000003c3c7984 */ /* 0x000f220000000c00 */
[C---:B------:R-:W-:Y:S01]  /*a700*/  ISETP.LT.AND P4, PT, R58.reuse, UR7, !P0 ;  /* 0x000000073a007c0c */ /* 0x040fe2000c781270 */
[----:B------:R-:W-:Y:S01]  /*a710*/  IMAD R58, R58, UR4, RZ ;  /* 0x000000043a3a7c24 */ /* 0x000fe2000f8e02ff */
[C---:B------:R-:W-:Y:S01]  /*a720*/  ISETP.LT.AND P3, PT, R57.reuse, UR7, !P0 ;  /* 0x0000000739007c0c */ /* 0x040fe2000c761270 */
[----:B------:R5:W-:Y:S01]  /*a730*/  @P1 STG.E.U16 desc[UR14][R20.64], R15 ;  /* 0x0000000f14001986 */ /* 0x000be2000c10150e */
[----:B------:R-:W-:Y:S01]  /*a740*/  IMAD R57, R57, UR4, RZ ;  /* 0x0000000439397c24 */ /* 0x000fe2000f8e02ff */
[----:B0-----:R-:W-:-:S02]  /*a750*/  LEA R2, P1, R32, R64, 0x1 ;  /* 0x0000004020027211 */ /* 0x001fc400078208ff */
[----:B---3--:R-:W-:Y:S02]  /*a760*/  PRMT R19, R12, 0x7632, R19 ;  /* 0x000076320c137816 */ /* 0x008fe40000000013 */
[-C--:B------:R-:W-:Y:S02]  /*a770*/  LEA R12, P5, R58, R64.reuse, 0x1 ;  /* 0x000000403a0c7211 */ /* 0x080fe400078a08ff */
[-C--:B------:R-:W-:Y:S02]  /*a780*/  LEA.HI.X.SX32 R3, R32, R65.reuse, 0x1, P1 ;  /* 0x0000004120037211 */ /* 0x080fe400008f0eff */
[----:B------:R-:W-:Y:S02]  /*a790*/  PRMT R14, R13, 0x7632, R14 ;  /* 0x000076320d0e7816 */ /* 0x000fe4000000000e */
[----:B------:R-:W-:Y:S02]  /*a7a0*/  LEA R16, P6, R57, R64, 0x1 ;  /* 0x0000004039107211 */ /* 0x000fe400078c08ff */
[----:B------:R-:W-:Y:S01]  /*a7b0*/  LEA.HI.X.SX32 R13, R58, R65, 0x1, P5 ;  /* 0x000000413a0d7211 */ /* 0x000fe200028f0eff */
[----:B------:R0:W-:Y:S01]  /*a7c0*/  @P2 STG.E.U16 desc[UR14][R2.64], R19 ;  /* 0x0000001302002986 */ /* 0x0001e2000c10150e */
[----:B-----5:R-:W-:-:S02]  /*a7d0*/  PRMT R21, R14, 0x7632, R21 ;  /* 0x000076320e157816 */ /* 0x020fc40000000015 */
[----:B------:R-:W-:Y:S01]  /*a7e0*/  LEA.HI.X.SX32 R17, R57, R65, 0x1, P6 ;  /* 0x0000004139117211 */ /* 0x000fe200030f0eff */
[----:B------:R3:W-:Y:S01]  /*a7f0*/  @P4 STG.E.U16 desc[UR14][R12.64], R14 ;  /* 0x0000000e0c004986 */ /* 0x0007e2000c10150e */
[C---:B------:R-:W-:Y:S01]  /*a800*/  ISETP.LT.AND P2, PT, R56.reuse, UR7, !P0 ;  /* 0x0000000738007c0c */ /* 0x040fe2000c741270 */
[----:B------:R-:W-:Y:S01]  /*a810*/  IMAD R56, R56, UR4, RZ ;  /* 0x0000000438387c24 */ /* 0x000fe2000f8e02ff */
[C---:B------:R-:W-:Y:S01]  /*a820*/  ISETP.LT.AND P4, PT, R55.reuse, UR7, !P0 ;  /* 0x0000000737007c0c */ /* 0x040fe2000c781270 */
[----:B------:R-:W-:Y:S01]  /*a830*/  IMAD R55, R55, UR4, RZ ;  /* 0x0000000437377c24 */ /* 0x000fe2000f8e02ff */
[----:B------:R-:W-:Y:S01]  /*a840*/  @P3 STG.E.U16 desc[UR14][R16.64], R21 ;  /* 0x0000001510003986 */ /* 0x000fe2000c10150e */
[C---:B------:R-:W-:Y:S01]  /*a850*/  ISETP.LT.AND P3, PT, R54.reuse, UR7, !P0 ;  /* 0x0000000736007c0c */ /* 0x040fe2000c761270 */
[----:B------:R-:W-:Y:S01]  /*a860*/  IMAD R54, R54, UR4, RZ ;  /* 0x0000000436367c24 */ /* 0x000fe2000f8e02ff */
[-C--:B------:R-:W-:Y:S02]  /*a870*/  LEA R18, P6, R56, R64.reuse, 0x1 ;  /* 0x0000004038127211 */ /* 0x080fe400078c08ff */
[C---:B------:R-:W-:Y:S01]  /*a880*/  ISETP.LT.AND P1, PT, R53.reuse, UR7, !P0 ;  /* 0x0000000735007c0c */ /* 0x040fe2000c721270 */
[----:B------:R-:W-:Y:S01]  /*a890*/  IMAD R53, R53, UR4, RZ ;  /* 0x0000000435357c24 */ /* 0x000fe2000f8e02ff */
[----:B0-----:R-:W-:-:S02]  /*a8a0*/  LEA R2, P5, R55, R64, 0x1 ;  /* 0x0000004037027211 */ /* 0x001fc400078a08ff */
[-C--:B------:R-:W-:Y:S02]  /*a8b0*/  LEA.HI.X.SX32 R19, R56, R65.reuse, 0x1, P6 ;  /* 0x0000004138137211 */ /* 0x080fe400030f0eff */
[----:B------:R-:W-:Y:S02]  /*a8c0*/  PRMT R15, R15, 0x7632, R15 ;  /* 0x000076320f0f7816 */ /* 0x000fe4000000000f */
[CC--:B---3--:R-:W-:Y:S02]  /*a8d0*/  LEA R12, P6, R54.reuse, R64.reuse, 0x1 ;  /* 0x00000040360c7211 */ /* 0x0c8fe400078c08ff */
[-C--:B------:R-:W-:Y:S02]  /*a8e0*/  LEA.HI.X.SX32 R3, R55, R65.reuse, 0x1, P5 ;  /* 0x0000004137037211 */ /* 0x080fe400028f0eff */
[----:B------:R-:W-:Y:S01]  /*a8f0*/  LEA R14, P5, R53, R64, 0x1 ;  /* 0x00000040350e7211 */ /* 0x000fe200078a08ff */
[----:B------:R0:W-:Y:S01]  /*a900*/  @P2 STG.E.U16 desc[UR14][R18.64], R15 ;  /* 0x0000000f12002986 */ /* 0x0001e2000c10150e */
[----:B------:R-:W-:-:S02]  /*a910*/  LEA.HI.X.SX32 R13, R54, R65, 0x1, P6 ;  /* 0x00000041360d7211 */ /* 0x000fc400030f0eff */
[C---:B------:R-:W-:Y:S01]  /*a920*/  ISETP.LT.AND P2, PT, R52.reuse, UR7, !P0 ;  /* 0x0000000734007c0c */ /* 0x040fe2000c741270 */
[----:B------:R-:W-:Y:S01]  /*a930*/  IMAD R52, R52, UR4, RZ ;  /* 0x0000000434347c24 */ /* 0x000fe2000f8e02ff */
[----:B-1----:R1:W-:Y:S01]  /*a940*/  @P4 STG.E.U16 desc[UR14][R2.64], R8 ;  /* 0x0000000802004986 */ /* 0x0023e2000c10150e */
[----:B0-----:R-:W-:-:S03]  /*a950*/  LEA.HI.X.SX32 R15, R53, R65, 0x1, P5 ;  /* 0x00000041350f7211 */ /* 0x001fc600028f0eff */
[----:B------:R0:W-:Y:S01]  /*a960*/  @P3 STG.E.U16 desc[UR14][R12.64], R9 ;  /* 0x000000090c003986 */ /* 0x0001e2000c10150e */
[C---:B------:R-:W-:Y:S01]  /*a970*/  ISETP.LT.AND P5, PT, R47.reuse, UR7, !P0 ;  /* 0x000000072f007c0c */ /* 0x040fe2000c7a1270 */
[----:B------:R-:W-:Y:S02]  /*a980*/  IMAD R47, R47, UR4, RZ ;  /* 0x000000042f2f7c24 */ /* 0x000fe4000f8e02ff */
[----:B------:R3:W-:Y:S01]  /*a990*/  @P1 STG.E.U16 desc[UR14][R14.64], R10 ;  /* 0x0000000a0e001986 */ /* 0x0007e2000c10150e */
[C---:B------:R-:W-:Y:S01]  /*a9a0*/  ISETP.LT.AND P1, PT, R46.reuse, UR7, !P0 ;  /* 0x000000072e007c0c */ /* 0x040fe2000c721270 */
[----:B------:R-:W-:Y:S01]  /*a9b0*/  IMAD R46, R46, UR4, RZ ;  /* 0x000000042e2e7c24 */ /* 0x000fe2000f8e02ff */
[CC--:B------:R-:W-:Y:S02]  /*a9c0*/  LEA R16, P3, R52.reuse, R64.reuse, 0x1 ;  /* 0x0000004034107211 */ /* 0x0c0fe400078608ff */
[----:B-1----:R-:W-:Y:S02]  /*a9d0*/  LEA R2, P4, R47, R64, 0x1 ;  /* 0x000000402f027211 */ /* 0x002fe400078808ff */
[----:B------:R-:W-:-:S02]  /*a9e0*/  LEA.HI.X.SX32 R17, R52, R65, 0x1, P3 ;  /* 0x0000004134117211 */ /* 0x000fc400018f0eff */
[----:B0-----:R-:W-:Y:S02]  /*a9f0*/  PRMT R13, R8, 0x7632, R13 ;  /* 0x00007632080d7816 */ /* 0x001fe4000000000d */
[C---:B------:R-:W-:Y:S02]  /*aa00*/  LEA R8, P3, R46.reuse, R64, 0x1 ;  /* 0x000000402e087211 */ /* 0x040fe400078608ff */
[-C--:B------:R-:W-:Y:S02]  /*aa10*/  LEA.HI.X.SX32 R3, R47, R65.reuse, 0x1, P4 ;  /* 0x000000412f037211 */ /* 0x080fe400020f0eff */
[----:B---3--:R-:W-:Y:S02]  /*aa20*/  PRMT R15, R9, 0x7632, R15 ;  /* 0x00007632090f7816 */ /* 0x008fe4000000000f */
[C---:B------:R-:W-:Y:S01]  /*aa30*/  ISETP.LT.AND P4, PT, R45.reuse, UR7, !P0 ;  /* 0x000000072d007c0c */ /* 0x040fe2000c781270 */
[----:B------:R-:W-:Y:S01]  /*aa40*/  IMAD R45, R45, UR4, RZ ;  /* 0x000000042d2d7c24 */ /* 0x000fe2000f8e02ff */
[----:B------:R-:W-:-:S02]  /*aa50*/  LEA.HI.X.SX32 R9, R46, R65, 0x1, P3 ;  /* 0x000000412e097211 */ /* 0x000fc400018f0eff */
[C---:B------:R-:W-:Y:S01]  /*aa60*/  ISETP.LT.AND P3, PT, R44.reuse, UR7, !P0 ;  /* 0x000000072c007c0c */ /* 0x040fe2000c761270 */
[----:B------:R-:W-:Y:S01]  /*aa70*/  IMAD R44, R44, UR4, RZ ;  /* 0x000000042c2c7c24 */ /* 0x000fe2000f8e02ff */
[----:B------:R0:W-:Y:S01]  /*aa80*/  @P2 STG.E.U16 desc[UR14][R16.64], R11 ;  /* 0x0000000b10002986 */ /* 0x0001e2000c10150e */
[-C--:B------:R-:W-:Y:S02]  /*aa90*/  LEA R12, P2, R45, R64.reuse, 0x1 ;  /* 0x000000402d0c7211 */ /* 0x080fe400078408ff */
[----:B------:R-:W-:Y:S01]  /*aaa0*/  PRMT R18, R10, 0x7632, R18 ;  /* 0x000076320a127816 */ /* 0x000fe20000000012 */
[----:B------:R1:W-:Y:S01]  /*aab0*/  @P5 STG.E.U16 desc[UR14][R2.64], R13 ;  /* 0x0000000d02005986 */ /* 0x0003e2000c10150e */
[----:B------:R-:W-:-:S03]  /*aac0*/  LEA R10, P5, R44, R64, 0x1 ;  /* 0x000000402c0a7211 */ /* 0x000fc600078a08ff */
[----:B------:R3:W-:Y:S01]  /*aad0*/  @P1 STG.E.U16 desc[UR14][R8.64], R15 ;  /* 0x0000000f08001986 */ /* 0x0007e2000c10150e */
[C---:B------:R-:W-:Y:S01]  /*aae0*/  ISETP.LT.AND P1, PT, R39.reuse, UR7, !P0 ;  /* 0x0000000727007c0c */ /* 0x040fe2000c721270 */
[----:B------:R-:W-:Y:S01]  /*aaf0*/  IMAD R39, R39, UR4, RZ ;  /* 0x0000000427277c24 */ /* 0x000fe2000f8e02ff */
[----:B------:R-:W-:Y:S02]  /*ab00*/  PRMT R19, R11, 0x7632, R19 ;  /* 0x000076320b137816 */ /* 0x000fe40000000013 */
[-C--:B0-----:R-:W-:Y:S02]  /*ab10*/  LEA.HI.X.SX32 R11, R44, R65.reuse, 0x1, P5 ;  /* 0x000000412c0b7211 */ /* 0x081fe400028f0eff */
[-C--:B-1----:R-:W-:Y:S02]  /*ab20*/  LEA.HI.X.SX32 R13, R45, R65.reuse, 0x1, P2 ;  /* 0x000000412d0d7211 */ /* 0x082fe400010f0eff */
[C---:B------:R-:W-:Y:S01]  /*ab30*/  ISETP.LT.AND P2, PT, R38.reuse, UR7, !P0 ;  /* 0x0000000726007c0c */ /* 0x040fe2000c741270 */
[----:B------:R-:W-:Y:S01]  /*ab40*/  IMAD R38, R38, UR4, RZ ;  /* 0x0000000426267c24 */ /* 0x000fe2000f8e02ff */
[-C--:B------:R-:W-:Y:S01]  /*ab50*/  LEA R2, P6, R39, R64.reuse, 0x1 ;  /* 0x0000004027027211 */ /* 0x080fe200078c08ff */
[----:B------:R-:W-:Y:S03]  /*ab60*/  @P4 STG.E.U16 desc[UR14][R12.64], R18 ;  /* 0x000000120c004986 */ /* 0x000fe6000c10150e */
[----:B---3--:R-:W-:Y:S01]  /*ab70*/  LEA R8, P4, R38, R64, 0x1 ;  /* 0x0000004026087211 */ /* 0x008fe200078808ff */
[----:B------:R-:W-:Y:S01]  /*ab80*/  @P3 STG.E.U16 desc[UR14][R10.64], R19 ;  /* 0x000000130a003986 */ /* 0x000fe2000c10150e */
[C---:B------:R-:W-:Y:S01]  /*ab90*/  ISETP.LT.AND P3, PT, R37.reuse, UR7, !P0 ;  /* 0x0000000725007c0c */ /* 0x040fe2000c761270 */
[----:B------:R-:W-:Y:S01]  /*aba0*/  IMAD R37, R37, UR4, RZ ;  /* 0x0000000425257c24 */ /* 0x000fe2000f8e02ff */
[----:B------:R-:W-:-:S02]  /*abb0*/  LEA.HI.X.SX32 R3, R39, R65, 0x1, P6 ;  /* 0x0000004127037211 */ /* 0x000fc400030f0eff */
[----:B------:R-:W-:Y:S02]  /*abc0*/  LEA.HI.X.SX32 R9, R38, R65, 0x1, P4 ;  /* 0x0000004126097211 */ /* 0x000fe400020f0eff */
[----:B------:R-:W-:Y:S01]  /*abd0*/  LEA R14, P4, R37, R64, 0x1 ;  /* 0x00000040250e7211 */ /* 0x000fe200078808ff */
[----:B--2---:R0:W-:Y:S01]  /*abe0*/  @P1 STG.E.U16 desc[UR14][R2.64], R4 ;  /* 0x0000000402001986 */ /* 0x0041e2000c10150e */
[----:B------:R-:W-:-:S03]  /*abf0*/  ISETP.LT.AND P1, PT, R31, UR7, !P0 ;  /* 0x000000071f007c0c */ /* 0x000fc6000c721270 */
[----:B------:R1:W-:Y:S01]  /*ac00*/  @P2 STG.E.U16 desc[UR14][R8.64], R5 ;  /* 0x0000000508002986 */ /* 0x0003e2000c10150e */
[C---:B------:R-:W-:Y:S01]  /*ac10*/  ISETP.LT.AND P2, PT, R36.reuse, UR7, !P0 ;  /* 0x0000000724007c0c */ /* 0x040fe2000c741270 */
[----:B------:R-:W-:Y:S01]  /*ac20*/  IMAD R36, R36, UR4, RZ ;  /* 0x0000000424247c24 */ /* 0x000fe2000f8e02ff */
[-C--:B------:R-:W-:Y:S01]  /*ac30*/  LEA.HI.X.SX32 R15, R37, R65.reuse, 0x1, P4 ;  /* 0x00000041250f7211 */ /* 0x080fe200020f0eff */
[----:B------:R-:W-:Y:S01]  /*ac40*/  IMAD R31, R31, UR4, RZ ;  /* 0x000000041f1f7c24 */ /* 0x000fe2000f8e02ff */
[C---:B------:R-:W-:Y:S01]  /*ac50*/  ISETP.LT.AND P4, PT, R30.reuse, UR7, !P0 ;  /* 0x000000071e007c0c */ /* 0x040fe2000c781270 */
[----:B------:R-:W-:Y:S01]  /*ac60*/  IMAD R30, R30, UR4, RZ ;  /* 0x000000041e1e7c24 */ /* 0x000fe2000f8e02ff */
[CC--:B0-----:R-:W-:Y:S01]  /*ac70*/  LEA R2, P5, R36.reuse, R64.reuse, 0x1 ;  /* 0x0000004024027211 */ /* 0x0c1fe200078a08ff */
[----:B------:R-:W-:Y:S01]  /*ac80*/  @P3 STG.E.U16 desc[UR14][R14.64], R6 ;  /* 0x000000060e003986 */ /* 0x000fe2000c10150e */
[----:B-1----:R-:W-:Y:S02]  /*ac90*/  LEA R8, P3, R31, R64, 0x1 ;  /* 0x000000401f087211 */ /* 0x002fe400078608ff */
[----:B------:R-:W-:-:S02]  /*aca0*/  LEA.HI.X.SX32 R3, R36, R65, 0x1, P5 ;  /* 0x0000004124037211 */ /* 0x000fc400028f0eff */
[----:B------:R-:W-:Y:S02]  /*acb0*/  PRMT R5, R4, 0x7632, R5 ;  /* 0x0000763204057816 */ /* 0x000fe40000000005 */
[-C--:B------:R-:W-:Y:S02]  /*acc0*/  LEA.HI.X.SX32 R9, R31, R65.reuse, 0x1, P3 ;  /* 0x000000411f097211 */ /* 0x080fe400018f0eff */
[CC--:B------:R-:W-:Y:S01]  /*acd0*/  LEA R10, P6, R30.reuse, R64.reuse, 0x1 ;  /* 0x000000401e0a7211 */ /* 0x0c0fe200078c08ff */
[----:B------:R0:W-:Y:S01]  /*ace0*/  @P2 STG.E.U16 desc[UR14][R2.64], R7 ;  /* 0x0000000702002986 */ /* 0x0001e2000c10150e */
[----:B------:R-:W-:Y:S02]  /*acf0*/  PRMT R12, R5, 0x7632, R12 ;  /* 0x00007632050c7816 */ /* 0x000fe4000000000c */
[----:B------:R-:W-:Y:S01]  /*ad00*/  LEA.HI.X.SX32 R11, R30, R65, 0x1, P6 ;  /* 0x000000411e0b7211 */ /* 0x000fe200030f0eff */
[----:B------:R1:W-:Y:S01]  /*ad10*/  @P1 STG.E.U16 desc[UR14][R8.64], R5 ;  /* 0x0000000508001986 */ /* 0x0003e2000c10150e */
[C---:B------:R-:W-:Y:S01]  /*ad20*/  ISETP.LT.AND P1, PT, R29.reuse, UR7, !P0 ;  /* 0x000000071d007c0c */ /* 0x040fe2000c721270 */
[----:B------:R-:W-:Y:S01]  /*ad30*/  IMAD R29, R29, UR4, RZ ;  /* 0x000000041d1d7c24 */ /* 0x000fe2000f8e02ff */
[C---:B------:R-:W-:Y:S01]  /*ad40*/  ISETP.LT.AND P3, PT, R28.reuse, UR7, !P0 ;  /* 0x000000071c007c0c */ /* 0x040fe2000c761270 */
[----:B------:R-:W-:Y:S01]  /*ad50*/  IMAD R28, R28, UR4, RZ ;  /* 0x000000041c1c7c24 */ /* 0x000fe2000f8e02ff */
[----:B------:R2:W-:Y:S01]  /*ad60*/  @P4 STG.E.U16 desc[UR14][R10.64], R12 ;  /* 0x0000000c0a004986 */ /* 0x0005e2000c10150e */
[C---:B------:R-:W-:Y:S01]  /*ad70*/  ISETP.LT.AND P2, PT, R27.reuse, UR7, !P0 ;  /* 0x000000071b007c0c */ /* 0x040fe2000c741270 */
[----:B------:R-:W-:Y:S01]  /*ad80*/  IMAD R27, R27, UR4, RZ ;  /* 0x000000041b1b7c24 */ /* 0x000fe2000f8e02ff */
[----:B------:R-:W-:-:S02]  /*ad90*/  LEA R4, P6, R29, R64, 0x1 ;  /* 0x000000401d047211 */ /* 0x000fc400078c08ff */
[C---:B------:R-:W-:Y:S01]  /*ada0*/  ISETP.LT.AND P4, PT, R26.reuse, UR7, !P0 ;  /* 0x000000071a007c0c */ /* 0x040fe2000c781270 */
[----:B------:R-:W-:Y:S01]  /*adb0*/  IMAD R26, R26, UR4, RZ ;  /* 0x000000041a1a7c24 */ /* 0x000fe2000f8e02ff */
[-C--:B0-----:R-:W-:Y:S02]  /*adc0*/  LEA R2, P5, R28, R64.reuse, 0x1 ;  /* 0x000000401c027211 */ /* 0x081fe400078a08ff */
[----:B-1----:R-:W-:Y:S02]  /*add0*/  PRMT R9, R6, 0x7632, R9 ;  /* 0x0000763206097816 */ /* 0x002fe40000000009 */
[-C--:B------:R-:W-:Y:S02]  /*ade0*/  LEA.HI.X.SX32 R5, R29, R65.reuse, 0x1, P6 ;  /* 0x000000411d057211 */ /* 0x080fe400030f0eff */
[----:B------:R-:W-:Y:S02]  /*adf0*/  LEA R6, P6, R27, R64, 0x1 ;  /* 0x000000401b067211 */ /* 0x000fe400078c08ff */
[----:B------:R-:W-:-:S02]  /*ae00*/  LEA.HI.X.SX32 R3, R28, R65, 0x1, P5 ;  /* 0x000000411c037211 */ /* 0x000fc400028f0eff */
[----:B------:R-:W-:Y:S01]  /*ae10*/  LEA R8, P5, R26, R64, 0x1 ;  /* 0x000000401a087211 */ /* 0x000fe200078a08ff */
[----:B------:R0:W-:Y:S01]  /*ae20*/  @P1 STG.E.U16 desc[UR14][R4.64], R9 ;  /* 0x0000000904001986 */ /* 0x0001e2000c10150e */
[----:B--2---:R-:W-:Y:S02]  /*ae30*/  PRMT R10, R7, 0x7632, R10 ;  /* 0x00007632070a7816 */ /* 0x004fe4000000000a */
[----:B------:R-:W-:-:S03]  /*ae40*/  LEA.HI.X.SX32 R7, R27, R65, 0x1, P6 ;  /* 0x000000411b077211 */ /* 0x000fc600030f0eff */
[----:B------:R1:W-:Y:S01]  /*ae50*/  @P3 STG.E.U16 desc[UR14][R2.64], R10 ;  /* 0x0000000a02003986 */ /* 0x0003e2000c10150e */
[----:B0-----:R-:W-:-:S03]  /*ae60*/  LEA.HI.X.SX32 R9, R26, R65, 0x1, P5 ;  /* 0x000000411a097211 */ /* 0x001fc600028f0eff */
[----:B----4-:R0:W-:Y:S01]  /*ae70*/  @P2 STG.E.U16 desc[UR14][R6.64], R60 ;  /* 0x0000003c06002986 */ /* 0x0101e2000c10150e */
[C---:B------:R-:W-:Y:S01]  /*ae80*/  ISETP.LT.AND P5, PT, R25.reuse, UR7, !P0 ;  /* 0x0000000719007c0c */ /* 0x040fe2000c7a1270 */
[----:B------:R-:W-:Y:S02]  /*ae90*/  IMAD R25, R25, UR4, RZ ;  /* 0x0000000419197c24 */ /* 0x000fe4000f8e02ff */
[----:B------:R2:W-:Y:S01]  /*aea0*/  @P4 STG.E.U16 desc[UR14][R8.64], R61 ;  /* 0x0000003d08004986 */ /* 0x0005e2000c10150e */
[C---:B------:R-:W-:Y:S01]  /*aeb0*/  ISETP.LT.AND P4, PT, R24.reuse, UR7, !P0 ;  /* 0x0000000718007c0c */ /* 0x040fe2000c781270 */
[----:B------:R-:W-:Y:S01]  /*aec0*/  IMAD R24, R24, UR4, RZ ;  /* 0x0000000418187c24 */ /* 0x000fe2000f8e02ff */
[C---:B------:R-:W-:Y:S01]  /*aed0*/  ISETP.LT.AND P3, PT, R23.reuse, UR7, !P0 ;  /* 0x0000000717007c0c */ /* 0x040fe2000c761270 */
[----:B------:R-:W-:Y:S01]  /*aee0*/  IMAD R23, R23, UR4, RZ ;  /* 0x0000000417177c24 */ /* 0x000fe2000f8e02ff */
[CC--:B-1----:R-:W-:Y:S01]  /*aef0*/  LEA R2, P6, R25.reuse, R64.reuse, 0x1 ;  /* 0x0000004019027211 */ /* 0x0c2fe200078c08ff */
[----:B------:R-:W-:Y:S01]  /*af00*/  IMAD R11, R66, UR4, RZ ;  /* 0x00000004420b7c24 */ /* 0x000fe2000f8e02ff */
[----:B------:R-:W-:Y:S01]  /*af10*/  LEA R4, P1, R24, R64, 0x1 ;  /* 0x0000004018047211 */ /* 0x000fe200078208ff */
[----:B------:R-:W-:Y:S01]  /*af20*/  IMAD R13, R22, UR4, RZ ;  /* 0x00000004160d7c24 */ /* 0x000fe2000f8e02ff */
[----:B------:R-:W-:-:S02]  /*af30*/  LEA.HI.X.SX32 R3, R25, R65, 0x1, P6 ;  /* 0x0000004119037211 */ /* 0x000fc400030f0eff */
[-C--:B0-----:R-:W-:Y:S02]  /*af40*/  LEA R6, P2, R23, R64.reuse, 0x1 ;  /* 0x0000004017067211 */ /* 0x081fe400078408ff */
[-C--:B--2---:R-:W-:Y:S02]  /*af50*/  LEA R8, P6, R11, R64.reuse, 0x1 ;  /* 0x000000400b087211 */ /* 0x084fe400078c08ff */
[-C--:B------:R-:W-:Y:S02]  /*af60*/  LEA.HI.X.SX32 R5, R24, R65.reuse, 0x1, P1 ;  /* 0x0000004118057211 */ /* 0x080fe400008f0eff */
[----:B------:R-:W-:Y:S02]  /*af70*/  LEA R10, P1, R13, R64, 0x1 ;  /* 0x000000400d0a7211 */ /* 0x000fe400078208ff */
[-C--:B------:R-:W-:Y:S02]  /*af80*/  LEA.HI.X.SX32 R7, R23, R65.reuse, 0x1, P2 ;  /* 0x0000004117077211 */ /* 0x080fe400010f0eff */
[----:B------:R-:W-:-:S02]  /*af90*/  LEA.HI.X.SX32 R9, R11, R65, 0x1, P6 ;  /* 0x000000410b097211 */ /* 0x000fc400030f0eff */
[----:B------:R-:W-:Y:S02]  /*afa0*/  ISETP.LT.AND P2, PT, R66, UR7, !P0 ;  /* 0x0000000742007c0c */ /* 0x000fe4000c741270 */
[----:B------:R-:W-:Y:S02]  /*afb0*/  LEA.HI.X.SX32 R11, R13, R65, 0x1, P1 ;  /* 0x000000410d0b7211 */ /* 0x000fe400008f0eff */
[----:B------:R-:W-:Y:S02]  /*afc0*/  ISETP.LT.AND P1, PT, R22, UR7, !P0 ;  /* 0x0000000716007c0c */ /* 0x000fe4000c721270 */
[C---:B------:R-:W-:Y:S01]  /*afd0*/  ISETP.LT.AND P0, PT, R0.reuse, UR7, !P0 ;  /* 0x0000000700007c0c */ /* 0x040fe2000c701270 */
[----:B------:R0:W-:Y:S01]  /*afe0*/  @P5 STG.E.U16 desc[UR14][R2.64], R62 ;  /* 0x0000003e02005986 */ /* 0x0001e2000c10150e */
[----:B------:R-:W-:Y:S01]  /*aff0*/  IMAD R14, R0, UR4, RZ ;  /* 0x00000004000e7c24 */ /* 0x000fe2000f8e02ff */
[----:B------:R-:W-:Y:S02]  /*b000*/  PRMT R61, R61, 0x7632, R61 ;  /* 0x000076323d3d7816 */ /* 0x000fe4000000003d */
[----:B------:R1:W-:Y:S02]  /*b010*/  @P4 STG.E.U16 desc[UR14][R4.64], R63 ;  /* 0x0000003f04004986 */ /* 0x0003e4000c10150e */
[----:B------:R-:W-:-:S02]  /*b020*/  LEA R12, P6, R14, R64, 0x1 ;  /* 0x000000400e0c7211 */ /* 0x000fc400078c08ff */
[----:B0-----:R-:W-:Y:S02]  /*b030*/  PRMT R3, R60, 0x7632, R3 ;  /* 0x000076323c037816 */ /* 0x001fe40000000003 */
[----:B-1----:R-:W-:-:S03]  /*b040*/  PRMT R5, R62, 0x7632, R5 ;  /* 0x000076323e057816 */ /* 0x002fc60000000005 */
[----:B------:R0:W-:Y:S04]  /*b050*/  @P3 STG.E.U16 desc[UR14][R6.64], R3 ;  /* 0x0000000306003986 */ /* 0x0001e8000c10150e */
[----:B------:R0:W-:Y:S01]  /*b060*/  @P2 STG.E.U16 desc[UR14][R8.64], R61 ;  /* 0x0000003d08002986 */ /* 0x0001e2000c10150e */
[----:B------:R-:W-:-:S03]  /*b070*/  LEA.HI.X.SX32 R13, R14, R65, 0x1, P6 ;  /* 0x000000410e0d7211 */ /* 0x000fc600030f0eff */
[----:B------:R0:W-:Y:S01]  /*b080*/  @P1 STG.E.U16 desc[UR14][R10.64], R5 ;  /* 0x000000050a001986 */ /* 0x0001e2000c10150e */
[----:B------:R-:W-:Y:S05]  /*b090*/  @!P0 EXIT ;  /* 0x000000000000894d */ /* 0x000fea0003800000 */
[----:B0-----:R-:W-:-:S05]  /*b0a0*/  PRMT R6, R63, 0x7632, R6 ;  /* 0x000076323f067816 */ /* 0x001fca0000000006 */
[----:B------:R-:W-:Y:S01]  /*b0b0*/  STG.E.U16 desc[UR14][R12.64], R6 ;  /* 0x000000060c007986 */ /* 0x000fe2000c10150e */
[----:B------:R-:W-:Y:S05]  /*b0c0*/  EXIT ;  /* 0x000000000000794d */ /* 0x000fea0003800000 */
.L_x_2:
[----:B------:R-:W-:-:S00]  /*b0d0*/  BRA `(.L_x_2) ;  /* 0xfffffffc00fc7947 */ /* 0x000fc0000383ffff */
[----:B------:R-:W-:-:S00]  /*b0e0*/  NOP ;  /* 0x0000000000007918 */ /* 0x000fc00000000000 */
        /* <DEDUP_REMOVED lines=9> */
.L_x_3:


//--------------------- .nv.shared.matmul_kernel  --------------------------
	.section	.nv.shared.matmul_kernel,"aw",@nobits
	.sectionflags	@""
	.align	16
	.zero		1024


//--------------------- .nv.shared.reserved.0     --------------------------
	.section	.nv.shared.reserved.0,"aw",@nobits
	.weak		__nv_reservedSMEM_offset_0_alias
	.size		__nv_reservedSMEM_offset_0_alias, 0, 0
	.other		__nv_reservedSMEM_offset_0_alias,@"STO_CUDA_RESERVED_SHARED STV_DEFAULT"
__nv_reservedSMEM_offset_0_alias:
	.zero		0


//--------------------- .nv.constant0.matmul_kernel --------------------------
	.section	.nv.constant0.matmul_kernel,"a",@progbits
	.sectionflags	@""
	.align	4
.nv.constant0.matmul_kernel:
	.zero		608


//--------------------- SYMBOLS --------------------------

	.type		.nv.reservedSmem.offset0,@object
	.size		.nv.reservedSmem.offset0,0x4
